//
// Generated by NVIDIA NVVM Compiler
//
// Compiler Build ID: CL-36424714
// Cuda compilation tools, release 13.0, V13.0.88
// Based on NVVM 20.0.0
//

.version 9.0
.target sm_100
.address_size 64

	// .globl	_Z10rabin_karpPcS_iii
.global .align 4 .b8 counts[4194304];
// _ZZ10reduction1PiE12local_counts has been demoted
// _ZZ10reduction2PiS_E12local_counts has been demoted

.visible .entry _Z10rabin_karpPcS_iii(
	.param .u64 .ptr .align 1 _Z10rabin_karpPcS_iii_param_0,
	.param .u64 .ptr .align 1 _Z10rabin_karpPcS_iii_param_1,
	.param .u32 _Z10rabin_karpPcS_iii_param_2,
	.param .u32 _Z10rabin_karpPcS_iii_param_3,
	.param .u32 _Z10rabin_karpPcS_iii_param_4
)
{
	.reg .pred 	%p<54>;
	.reg .b16 	%rs<238>;
	.reg .b32 	%r<279>;
	.reg .b32 	%f<13>;
	.reg .b64 	%rd<50>;

	ld.param.u64 	%rd10, [_Z10rabin_karpPcS_iii_param_0];
	ld.param.u64 	%rd11, [_Z10rabin_karpPcS_iii_param_1];
	ld.param.u32 	%r90, [_Z10rabin_karpPcS_iii_param_2];
	ld.param.u32 	%r91, [_Z10rabin_karpPcS_iii_param_3];
	ld.param.u32 	%r92, [_Z10rabin_karpPcS_iii_param_4];
	cvta.to.global.u64 	%rd1, %rd11;
	cvta.to.global.u64 	%rd2, %rd10;
	mov.u32 	%r93, %tid.x;
	mov.u32 	%r94, %ntid.x;
	mov.u32 	%r95, %ctaid.x;
	mad.lo.s32 	%r96, %r94, %r95, %r93;
	mul.lo.s32 	%r259, %r92, %r96;
	mul.wide.s32 	%rd12, %r96, 4;
	mov.u64 	%rd13, counts;
	add.s64 	%rd3, %rd13, %rd12;
	mov.b32 	%r97, 0;
	st.global.u32 	[%rd3], %r97;
	bar.sync 	0;
	add.s32 	%r2, %r259, %r92;
	add.s32 	%r98, %r2, %r91;
	setp.gt.s32 	%p1, %r98, %r90;
	@%p1 bra 	$L__BB0_57;
	add.s32 	%r3, %r91, -1;
	setp.lt.s32 	%p2, %r91, 2;
	mov.b32 	%r238, 1;
	@%p2 bra 	$L__BB0_8;
	add.s32 	%r102, %r91, -2;
	and.b32  	%r4, %r3, 3;
	setp.lt.u32 	%p3, %r102, 3;
	mov.b32 	%r238, 1;
	@%p3 bra 	$L__BB0_5;
	and.b32  	%r104, %r3, -4;
	neg.s32 	%r239, %r104;
	mov.b32 	%r238, 1;
$L__BB0_4:
	mul.lo.s32 	%r105, %r238, 10;
	mul.hi.u32 	%r106, %r105, -252645135;
	shr.u32 	%r107, %r106, 4;
	mul.lo.s32 	%r108, %r107, 17;
	sub.s32 	%r109, %r105, %r108;
	cvt.u16.u32 	%rs1, %r109;
	mul.lo.s16 	%rs2, %rs1, 10;
	and.b16  	%rs3, %rs2, 254;
	mul.lo.s16 	%rs4, %rs3, 241;
	shr.u16 	%rs5, %rs4, 12;
	mul.lo.s16 	%rs6, %rs5, 17;
	sub.s16 	%rs7, %rs2, %rs6;
	mul.lo.s16 	%rs8, %rs7, 10;
	and.b16  	%rs9, %rs8, 254;
	mul.lo.s16 	%rs10, %rs9, 241;
	shr.u16 	%rs11, %rs10, 12;
	mul.lo.s16 	%rs12, %rs11, 17;
	sub.s16 	%rs13, %rs8, %rs12;
	mul.lo.s16 	%rs14, %rs13, 10;
	and.b16  	%rs15, %rs14, 254;
	mul.lo.s16 	%rs16, %rs15, 241;
	shr.u16 	%rs17, %rs16, 12;
	mul.lo.s16 	%rs18, %rs17, 17;
	sub.s16 	%rs19, %rs14, %rs18;
	cvt.u32.u16 	%r110, %rs19;
	and.b32  	%r238, %r110, 255;
	add.s32 	%r239, %r239, 4;
	setp.eq.s32 	%p4, %r239, 0;
	@%p4 bra 	$L__BB0_5;
	bra.uni 	$L__BB0_4;
$L__BB0_5:
	setp.eq.s32 	%p5, %r4, 0;
	@%p5 bra 	$L__BB0_8;
	neg.s32 	%r236, %r4;
$L__BB0_7:
	.pragma "nounroll";
	mul.lo.s32 	%r111, %r238, 10;
	mul.hi.u32 	%r112, %r111, -252645135;
	shr.u32 	%r113, %r112, 4;
	mul.lo.s32 	%r114, %r113, 17;
	sub.s32 	%r238, %r111, %r114;
	add.s32 	%r236, %r236, 1;
	setp.ne.s32 	%p6, %r236, 0;
	@%p6 bra 	$L__BB0_7;
$L__BB0_8:
	setp.lt.s32 	%p7, %r91, 1;
	mov.b32 	%r256, 0;
	mov.u32 	%r275, %r256;
	@%p7 bra 	$L__BB0_20;
	and.b32  	%r14, %r91, 7;
	setp.lt.u32 	%p8, %r91, 8;
	mov.b32 	%r275, 0;
	mov.u32 	%r256, %r275;
	mov.u32 	%r245, %r275;
	@%p8 bra 	$L__BB0_12;
	and.b32  	%r245, %r91, 2147483640;
	neg.s32 	%r270, %r245;
	add.s64 	%rd49, %rd1, 3;
	add.s64 	%rd5, %rd2, 3;
	mov.b32 	%r275, 0;
	mov.u32 	%r269, %r259;
$L__BB0_11:
	.pragma "nounroll";
	cvt.s64.s32 	%rd14, %r269;
	add.s64 	%rd15, %rd5, %rd14;
	ld.global.s8 	%r119, [%rd49+-3];
	mad.lo.s32 	%r120, %r256, 10, %r119;
	mul.hi.s32 	%r121, %r120, 2021161081;
	shr.u32 	%r122, %r121, 31;
	shr.s32 	%r123, %r121, 3;
	add.s32 	%r124, %r123, %r122;
	mul.lo.s32 	%r125, %r124, 17;
	sub.s32 	%r126, %r120, %r125;
	ld.global.s8 	%r127, [%rd15+-3];
	mad.lo.s32 	%r128, %r275, 10, %r127;
	mul.hi.s32 	%r129, %r128, 2021161081;
	shr.u32 	%r130, %r129, 31;
	shr.s32 	%r131, %r129, 3;
	add.s32 	%r132, %r131, %r130;
	mul.lo.s32 	%r133, %r132, 17;
	sub.s32 	%r134, %r128, %r133;
	ld.global.s8 	%r135, [%rd49+-2];
	mad.lo.s32 	%r136, %r126, 10, %r135;
	cvt.u16.u32 	%rs20, %r136;
	mul.hi.s16 	%rs21, %rs20, 30841;
	shr.u16 	%rs22, %rs21, 15;
	shr.s16 	%rs23, %rs21, 3;
	add.s16 	%rs24, %rs23, %rs22;
	mul.lo.s16 	%rs25, %rs24, 17;
	sub.s16 	%rs26, %rs20, %rs25;
	ld.global.s8 	%r137, [%rd15+-2];
	mad.lo.s32 	%r138, %r134, 10, %r137;
	cvt.u16.u32 	%rs27, %r138;
	mul.hi.s16 	%rs28, %rs27, 30841;
	shr.u16 	%rs29, %rs28, 15;
	shr.s16 	%rs30, %rs28, 3;
	add.s16 	%rs31, %rs30, %rs29;
	mul.lo.s16 	%rs32, %rs31, 17;
	sub.s16 	%rs33, %rs27, %rs32;
	ld.global.s8 	%rs34, [%rd49+-1];
	mad.lo.s16 	%rs35, %rs26, 10, %rs34;
	mul.hi.s16 	%rs36, %rs35, 30841;
	shr.u16 	%rs37, %rs36, 15;
	shr.s16 	%rs38, %rs36, 3;
	add.s16 	%rs39, %rs38, %rs37;
	mul.lo.s16 	%rs40, %rs39, 17;
	sub.s16 	%rs41, %rs35, %rs40;
	ld.global.s8 	%rs42, [%rd15+-1];
	mad.lo.s16 	%rs43, %rs33, 10, %rs42;
	mul.hi.s16 	%rs44, %rs43, 30841;
	shr.u16 	%rs45, %rs44, 15;
	shr.s16 	%rs46, %rs44, 3;
	add.s16 	%rs47, %rs46, %rs45;
	mul.lo.s16 	%rs48, %rs47, 17;
	sub.s16 	%rs49, %rs43, %rs48;
	ld.global.s8 	%rs50, [%rd49];
	mad.lo.s16 	%rs51, %rs41, 10, %rs50;
	mul.hi.s16 	%rs52, %rs51, 30841;
	shr.u16 	%rs53, %rs52, 15;
	shr.s16 	%rs54, %rs52, 3;
	add.s16 	%rs55, %rs54, %rs53;
	mul.lo.s16 	%rs56, %rs55, 17;
	sub.s16 	%rs57, %rs51, %rs56;
	ld.global.s8 	%rs58, [%rd15];
	mad.lo.s16 	%rs59, %rs49, 10, %rs58;
	mul.hi.s16 	%rs60, %rs59, 30841;
	shr.u16 	%rs61, %rs60, 15;
	shr.s16 	%rs62, %rs60, 3;
	add.s16 	%rs63, %rs62, %rs61;
	mul.lo.s16 	%rs64, %rs63, 17;
	sub.s16 	%rs65, %rs59, %rs64;
	ld.global.s8 	%rs66, [%rd49+1];
	mad.lo.s16 	%rs67, %rs57, 10, %rs66;
	mul.hi.s16 	%rs68, %rs67, 30841;
	shr.u16 	%rs69, %rs68, 15;
	shr.s16 	%rs70, %rs68, 3;
	add.s16 	%rs71, %rs70, %rs69;
	mul.lo.s16 	%rs72, %rs71, 17;
	sub.s16 	%rs73, %rs67, %rs72;
	ld.global.s8 	%rs74, [%rd15+1];
	mad.lo.s16 	%rs75, %rs65, 10, %rs74;
	mul.hi.s16 	%rs76, %rs75, 30841;
	shr.u16 	%rs77, %rs76, 15;
	shr.s16 	%rs78, %rs76, 3;
	add.s16 	%rs79, %rs78, %rs77;
	mul.lo.s16 	%rs80, %rs79, 17;
	sub.s16 	%rs81, %rs75, %rs80;
	ld.global.s8 	%rs82, [%rd49+2];
	mad.lo.s16 	%rs83, %rs73, 10, %rs82;
	mul.hi.s16 	%rs84, %rs83, 30841;
	shr.u16 	%rs85, %rs84, 15;
	shr.s16 	%rs86, %rs84, 3;
	add.s16 	%rs87, %rs86, %rs85;
	mul.lo.s16 	%rs88, %rs87, 17;
	sub.s16 	%rs89, %rs83, %rs88;
	ld.global.s8 	%rs90, [%rd15+2];
	mad.lo.s16 	%rs91, %rs81, 10, %rs90;
	mul.hi.s16 	%rs92, %rs91, 30841;
	shr.u16 	%rs93, %rs92, 15;
	shr.s16 	%rs94, %rs92, 3;
	add.s16 	%rs95, %rs94, %rs93;
	mul.lo.s16 	%rs96, %rs95, 17;
	sub.s16 	%rs97, %rs91, %rs96;
	ld.global.s8 	%rs98, [%rd49+3];
	mad.lo.s16 	%rs99, %rs89, 10, %rs98;
	mul.hi.s16 	%rs100, %rs99, 30841;
	shr.u16 	%rs101, %rs100, 15;
	shr.s16 	%rs102, %rs100, 3;
	add.s16 	%rs103, %rs102, %rs101;
	mul.lo.s16 	%rs104, %rs103, 17;
	sub.s16 	%rs105, %rs99, %rs104;
	ld.global.s8 	%rs106, [%rd15+3];
	mad.lo.s16 	%rs107, %rs97, 10, %rs106;
	mul.hi.s16 	%rs108, %rs107, 30841;
	shr.u16 	%rs109, %rs108, 15;
	shr.s16 	%rs110, %rs108, 3;
	add.s16 	%rs111, %rs110, %rs109;
	mul.lo.s16 	%rs112, %rs111, 17;
	sub.s16 	%rs113, %rs107, %rs112;
	ld.global.s8 	%rs114, [%rd49+4];
	mad.lo.s16 	%rs115, %rs105, 10, %rs114;
	mul.hi.s16 	%rs116, %rs115, 30841;
	shr.u16 	%rs117, %rs116, 15;
	shr.s16 	%rs118, %rs116, 3;
	add.s16 	%rs119, %rs118, %rs117;
	mul.lo.s16 	%rs120, %rs119, 17;
	sub.s16 	%rs121, %rs115, %rs120;
	cvt.s32.s16 	%r256, %rs121;
	ld.global.s8 	%rs122, [%rd15+4];
	mad.lo.s16 	%rs123, %rs113, 10, %rs122;
	mul.hi.s16 	%rs124, %rs123, 30841;
	shr.u16 	%rs125, %rs124, 15;
	shr.s16 	%rs126, %rs124, 3;
	add.s16 	%rs127, %rs126, %rs125;
	mul.lo.s16 	%rs128, %rs127, 17;
	sub.s16 	%rs129, %rs123, %rs128;
	cvt.s32.s16 	%r275, %rs129;
	add.s32 	%r270, %r270, 8;
	add.s64 	%rd49, %rd49, 8;
	add.s32 	%r269, %r269, 8;
	setp.eq.s32 	%p9, %r270, 0;
	@%p9 bra 	$L__BB0_12;
	bra.uni 	$L__BB0_11;
$L__BB0_12:
	setp.eq.s32 	%p10, %r14, 0;
	@%p10 bra 	$L__BB0_20;
	and.b32  	%r26, %r91, 3;
	setp.lt.u32 	%p11, %r14, 4;
	@%p11 bra 	$L__BB0_15;
	cvt.u64.u32 	%rd16, %r245;
	add.s64 	%rd17, %rd1, %rd16;
	ld.global.s8 	%r140, [%rd17];
	mad.lo.s32 	%r141, %r256, 10, %r140;
	cvt.u16.u32 	%rs130, %r141;
	mul.hi.s16 	%rs131, %rs130, 30841;
	shr.u16 	%rs132, %rs131, 15;
	shr.s16 	%rs133, %rs131, 3;
	add.s16 	%rs134, %rs133, %rs132;
	mul.lo.s16 	%rs135, %rs134, 17;
	sub.s16 	%rs136, %rs130, %rs135;
	add.s32 	%r142, %r245, %r259;
	cvt.s64.s32 	%rd18, %r142;
	add.s64 	%rd19, %rd2, %rd18;
	ld.global.s8 	%r143, [%rd19];
	mad.lo.s32 	%r144, %r275, 10, %r143;
	cvt.u16.u32 	%rs137, %r144;
	mul.hi.s16 	%rs138, %rs137, 30841;
	shr.u16 	%rs139, %rs138, 15;
	shr.s16 	%rs140, %rs138, 3;
	add.s16 	%rs141, %rs140, %rs139;
	mul.lo.s16 	%rs142, %rs141, 17;
	sub.s16 	%rs143, %rs137, %rs142;
	ld.global.s8 	%rs144, [%rd17+1];
	mad.lo.s16 	%rs145, %rs136, 10, %rs144;
	mul.hi.s16 	%rs146, %rs145, 30841;
	shr.u16 	%rs147, %rs146, 15;
	shr.s16 	%rs148, %rs146, 3;
	add.s16 	%rs149, %rs148, %rs147;
	mul.lo.s16 	%rs150, %rs149, 17;
	sub.s16 	%rs151, %rs145, %rs150;
	ld.global.s8 	%rs152, [%rd19+1];
	mad.lo.s16 	%rs153, %rs143, 10, %rs152;
	mul.hi.s16 	%rs154, %rs153, 30841;
	shr.u16 	%rs155, %rs154, 15;
	shr.s16 	%rs156, %rs154, 3;
	add.s16 	%rs157, %rs156, %rs155;
	mul.lo.s16 	%rs158, %rs157, 17;
	sub.s16 	%rs159, %rs153, %rs158;
	ld.global.s8 	%rs160, [%rd17+2];
	mad.lo.s16 	%rs161, %rs151, 10, %rs160;
	mul.hi.s16 	%rs162, %rs161, 30841;
	shr.u16 	%rs163, %rs162, 15;
	shr.s16 	%rs164, %rs162, 3;
	add.s16 	%rs165, %rs164, %rs163;
	mul.lo.s16 	%rs166, %rs165, 17;
	sub.s16 	%rs167, %rs161, %rs166;
	ld.global.s8 	%rs168, [%rd19+2];
	mad.lo.s16 	%rs169, %rs159, 10, %rs168;
	mul.hi.s16 	%rs170, %rs169, 30841;
	shr.u16 	%rs171, %rs170, 15;
	shr.s16 	%rs172, %rs170, 3;
	add.s16 	%rs173, %rs172, %rs171;
	mul.lo.s16 	%rs174, %rs173, 17;
	sub.s16 	%rs175, %rs169, %rs174;
	ld.global.s8 	%rs176, [%rd17+3];
	ld.global.s8 	%rs177, [%rd19+3];
	add.s32 	%r245, %r245, 4;
	mad.lo.s16 	%rs178, %rs167, 10, %rs176;
	mul.hi.s16 	%rs179, %rs178, 30841;
	shr.u16 	%rs180, %rs179, 15;
	shr.s16 	%rs181, %rs179, 3;
	add.s16 	%rs182, %rs181, %rs180;
	mul.lo.s16 	%rs183, %rs182, 17;
	sub.s16 	%rs184, %rs178, %rs183;
	cvt.s32.s16 	%r256, %rs184;
	mad.lo.s16 	%rs185, %rs175, 10, %rs177;
	mul.hi.s16 	%rs186, %rs185, 30841;
	shr.u16 	%rs187, %rs186, 15;
	shr.s16 	%rs188, %rs186, 3;
	add.s16 	%rs189, %rs188, %rs187;
	mul.lo.s16 	%rs190, %rs189, 17;
	sub.s16 	%rs191, %rs185, %rs190;
	cvt.s32.s16 	%r275, %rs191;
$L__BB0_15:
	setp.eq.s32 	%p12, %r26, 0;
	@%p12 bra 	$L__BB0_20;
	setp.eq.s32 	%p13, %r26, 1;
	@%p13 bra 	$L__BB0_18;
	cvt.u64.u32 	%rd20, %r245;
	add.s64 	%rd21, %rd1, %rd20;
	ld.global.s8 	%r146, [%rd21];
	mad.lo.s32 	%r147, %r256, 10, %r146;
	cvt.u16.u32 	%rs192, %r147;
	mul.hi.s16 	%rs193, %rs192, 30841;
	shr.u16 	%rs194, %rs193, 15;
	shr.s16 	%rs195, %rs193, 3;
	add.s16 	%rs196, %rs195, %rs194;
	mul.lo.s16 	%rs197, %rs196, 17;
	sub.s16 	%rs198, %rs192, %rs197;
	add.s32 	%r148, %r245, %r259;
	cvt.s64.s32 	%rd22, %r148;
	add.s64 	%rd23, %rd2, %rd22;
	ld.global.s8 	%r149, [%rd23];
	mad.lo.s32 	%r150, %r275, 10, %r149;
	cvt.u16.u32 	%rs199, %r150;
	mul.hi.s16 	%rs200, %rs199, 30841;
	shr.u16 	%rs201, %rs200, 15;
	shr.s16 	%rs202, %rs200, 3;
	add.s16 	%rs203, %rs202, %rs201;
	mul.lo.s16 	%rs204, %rs203, 17;
	sub.s16 	%rs205, %rs199, %rs204;
	ld.global.s8 	%rs206, [%rd21+1];
	ld.global.s8 	%rs207, [%rd23+1];
	add.s32 	%r245, %r245, 2;
	mad.lo.s16 	%rs208, %rs198, 10, %rs206;
	mul.hi.s16 	%rs209, %rs208, 30841;
	shr.u16 	%rs210, %rs209, 15;
	shr.s16 	%rs211, %rs209, 3;
	add.s16 	%rs212, %rs211, %rs210;
	mul.lo.s16 	%rs213, %rs212, 17;
	sub.s16 	%rs214, %rs208, %rs213;
	cvt.s32.s16 	%r256, %rs214;
	mad.lo.s16 	%rs215, %rs205, 10, %rs207;
	mul.hi.s16 	%rs216, %rs215, 30841;
	shr.u16 	%rs217, %rs216, 15;
	shr.s16 	%rs218, %rs216, 3;
	add.s16 	%rs219, %rs218, %rs217;
	mul.lo.s16 	%rs220, %rs219, 17;
	sub.s16 	%rs221, %rs215, %rs220;
	cvt.s32.s16 	%r275, %rs221;
$L__BB0_18:
	and.b32  	%r151, %r91, 1;
	setp.eq.b32 	%p14, %r151, 1;
	not.pred 	%p15, %p14;
	@%p15 bra 	$L__BB0_20;
	cvt.u64.u32 	%rd24, %r245;
	add.s64 	%rd25, %rd1, %rd24;
	ld.global.s8 	%r152, [%rd25];
	mad.lo.s32 	%r153, %r256, 10, %r152;
	cvt.u16.u32 	%rs222, %r153;
	mul.hi.s16 	%rs223, %rs222, 30841;
	shr.u16 	%rs224, %rs223, 15;
	shr.s16 	%rs225, %rs223, 3;
	add.s16 	%rs226, %rs225, %rs224;
	mul.lo.s16 	%rs227, %rs226, 17;
	sub.s16 	%rs228, %rs222, %rs227;
	cvt.s32.s16 	%r256, %rs228;
	add.s32 	%r154, %r245, %r259;
	cvt.s64.s32 	%rd26, %r154;
	add.s64 	%rd27, %rd2, %rd26;
	ld.global.s8 	%r155, [%rd27];
	mad.lo.s32 	%r156, %r275, 10, %r155;
	cvt.u16.u32 	%rs229, %r156;
	mul.hi.s16 	%rs230, %rs229, 30841;
	shr.u16 	%rs231, %rs230, 15;
	shr.s16 	%rs232, %rs230, 3;
	add.s16 	%rs233, %rs232, %rs231;
	mul.lo.s16 	%rs234, %rs233, 17;
	sub.s16 	%rs235, %rs229, %rs234;
	cvt.s32.s16 	%r275, %rs235;
$L__BB0_20:
	setp.lt.s32 	%p16, %r92, 1;
	@%p16 bra 	$L__BB0_57;
	setp.lt.s32 	%p17, %r91, 1;
	sub.s32 	%r47, %r90, %r91;
	@%p17 bra 	$L__BB0_32;
	cvt.u64.u32 	%rd47, %r91;
$L__BB0_23:
	setp.ne.s32 	%p47, %r256, %r275;
	@%p47 bra 	$L__BB0_29;
	mov.b32 	%r260, 0;
$L__BB0_25:
	add.s32 	%r221, %r260, %r259;
	cvt.s64.s32 	%rd41, %r221;
	add.s64 	%rd42, %rd2, %rd41;
	ld.global.u8 	%rs236, [%rd42];
	cvt.u64.u32 	%rd43, %r260;
	add.s64 	%rd44, %rd1, %rd43;
	ld.global.u8 	%rs237, [%rd44];
	setp.ne.s16 	%p48, %rs236, %rs237;
	mov.u32 	%r262, %r260;
	@%p48 bra 	$L__BB0_27;
	add.s32 	%r260, %r260, 1;
	setp.eq.s32 	%p49, %r260, %r91;
	mov.u32 	%r262, %r91;
	@%p49 bra 	$L__BB0_27;
	bra.uni 	$L__BB0_25;
$L__BB0_27:
	setp.eq.s32 	%p50, %r262, %r91;
	@%p50 bra 	$L__BB0_28;
	bra.uni 	$L__BB0_29;
$L__BB0_28:
	ld.global.f32 	%f11, [%rd3];
	add.f32 	%f12, %f11, 0f3F800000;
	st.global.f32 	[%rd3], %f12;
$L__BB0_29:
	setp.ge.s32 	%p51, %r259, %r47;
	@%p51 bra 	$L__BB0_31;
	cvt.s64.s32 	%rd45, %r259;
	add.s64 	%rd46, %rd2, %rd45;
	ld.global.s8 	%r222, [%rd46];
	mul.lo.s32 	%r223, %r238, %r222;
	sub.s32 	%r224, %r275, %r223;
	add.s64 	%rd48, %rd46, %rd47;
	ld.global.s8 	%r225, [%rd48];
	mad.lo.s32 	%r226, %r224, 10, %r225;
	mul.hi.s32 	%r227, %r226, 2021161081;
	shr.u32 	%r228, %r227, 31;
	shr.s32 	%r229, %r227, 3;
	add.s32 	%r230, %r229, %r228;
	mul.lo.s32 	%r231, %r230, 17;
	sub.s32 	%r232, %r226, %r231;
	setp.lt.s32 	%p52, %r232, 0;
	add.s32 	%r233, %r232, 17;
	selp.b32 	%r275, %r233, %r232, %p52;
$L__BB0_31:
	add.s32 	%r259, %r259, 1;
	setp.lt.s32 	%p53, %r259, %r2;
	@%p53 bra 	$L__BB0_23;
	bra.uni 	$L__BB0_57;
$L__BB0_32:
	add.s32 	%r157, %r259, 1;
	max.s32 	%r56, %r2, %r157;
	sub.s32 	%r158, %r56, %r259;
	and.b32  	%r57, %r158, 3;
	setp.eq.s32 	%p18, %r57, 0;
	mov.u32 	%r268, %r259;
	@%p18 bra 	$L__BB0_39;
	cvt.s64.s32 	%rd28, %r91;
	add.s64 	%rd6, %rd2, %rd28;
	neg.s32 	%r263, %r57;
	mov.u32 	%r268, %r259;
$L__BB0_34:
	.pragma "nounroll";
	setp.ne.s32 	%p19, %r91, 0;
	setp.ne.s32 	%p20, %r256, %r275;
	or.pred  	%p21, %p20, %p19;
	@%p21 bra 	$L__BB0_36;
	ld.global.f32 	%f1, [%rd3];
	add.f32 	%f2, %f1, 0f3F800000;
	st.global.f32 	[%rd3], %f2;
$L__BB0_36:
	setp.ge.s32 	%p22, %r268, %r47;
	@%p22 bra 	$L__BB0_38;
	cvt.s64.s32 	%rd29, %r268;
	add.s64 	%rd30, %rd2, %rd29;
	ld.global.s8 	%r159, [%rd30];
	mul.lo.s32 	%r160, %r238, %r159;
	sub.s32 	%r161, %r275, %r160;
	add.s64 	%rd31, %rd6, %rd29;
	ld.global.s8 	%r162, [%rd31];
	mad.lo.s32 	%r163, %r161, 10, %r162;
	mul.hi.s32 	%r164, %r163, 2021161081;
	shr.u32 	%r165, %r164, 31;
	shr.s32 	%r166, %r164, 3;
	add.s32 	%r167, %r166, %r165;
	mul.lo.s32 	%r168, %r167, 17;
	sub.s32 	%r169, %r163, %r168;
	setp.lt.s32 	%p23, %r169, 0;
	add.s32 	%r170, %r169, 17;
	selp.b32 	%r275, %r170, %r169, %p23;
$L__BB0_38:
	add.s32 	%r268, %r268, 1;
	add.s32 	%r263, %r263, 1;
	setp.ne.s32 	%p24, %r263, 0;
	@%p24 bra 	$L__BB0_34;
$L__BB0_39:
	sub.s32 	%r171, %r259, %r56;
	setp.gt.u32 	%p25, %r171, -4;
	@%p25 bra 	$L__BB0_57;
$L__BB0_40:
	setp.ne.s32 	%p26, %r91, 0;
	setp.ne.s32 	%p27, %r256, %r275;
	or.pred  	%p28, %p27, %p26;
	@%p28 bra 	$L__BB0_42;
	ld.global.f32 	%f3, [%rd3];
	add.f32 	%f4, %f3, 0f3F800000;
	st.global.f32 	[%rd3], %f4;
$L__BB0_42:
	setp.ge.s32 	%p29, %r268, %r47;
	cvt.s64.s32 	%rd32, %r268;
	add.s64 	%rd9, %rd2, %rd32;
	@%p29 bra 	$L__BB0_44;
	ld.global.s8 	%r172, [%rd9];
	mul.lo.s32 	%r173, %r238, %r172;
	sub.s32 	%r174, %r275, %r173;
	cvt.s64.s32 	%rd33, %r91;
	add.s64 	%rd34, %rd9, %rd33;
	ld.global.s8 	%r175, [%rd34];
	mad.lo.s32 	%r176, %r174, 10, %r175;
	mul.hi.s32 	%r177, %r176, 2021161081;
	shr.u32 	%r178, %r177, 31;
	shr.s32 	%r179, %r177, 3;
	add.s32 	%r180, %r179, %r178;
	mul.lo.s32 	%r181, %r180, 17;
	sub.s32 	%r182, %r176, %r181;
	setp.lt.s32 	%p30, %r182, 0;
	add.s32 	%r183, %r182, 17;
	selp.b32 	%r275, %r183, %r182, %p30;
$L__BB0_44:
	setp.ne.s32 	%p31, %r91, 0;
	setp.ne.s32 	%p32, %r256, %r275;
	or.pred  	%p33, %p32, %p31;
	@%p33 bra 	$L__BB0_46;
	ld.global.f32 	%f5, [%rd3];
	add.f32 	%f6, %f5, 0f3F800000;
	st.global.f32 	[%rd3], %f6;
$L__BB0_46:
	add.s32 	%r80, %r268, 1;
	setp.ge.s32 	%p34, %r80, %r47;
	@%p34 bra 	$L__BB0_48;
	ld.global.s8 	%r184, [%rd9+1];
	mul.lo.s32 	%r185, %r238, %r184;
	sub.s32 	%r186, %r275, %r185;
	cvt.s64.s32 	%rd35, %r91;
	add.s64 	%rd36, %rd9, %rd35;
	ld.global.s8 	%r187, [%rd36+1];
	mad.lo.s32 	%r188, %r186, 10, %r187;
	mul.hi.s32 	%r189, %r188, 2021161081;
	shr.u32 	%r190, %r189, 31;
	shr.s32 	%r191, %r189, 3;
	add.s32 	%r192, %r191, %r190;
	mul.lo.s32 	%r193, %r192, 17;
	sub.s32 	%r194, %r188, %r193;
	setp.lt.s32 	%p35, %r194, 0;
	add.s32 	%r195, %r194, 17;
	selp.b32 	%r275, %r195, %r194, %p35;
$L__BB0_48:
	setp.ne.s32 	%p36, %r91, 0;
	setp.ne.s32 	%p37, %r256, %r275;
	or.pred  	%p38, %p37, %p36;
	@%p38 bra 	$L__BB0_50;
	ld.global.f32 	%f7, [%rd3];
	add.f32 	%f8, %f7, 0f3F800000;
	st.global.f32 	[%rd3], %f8;
$L__BB0_50:
	add.s32 	%r83, %r80, 1;
	setp.ge.s32 	%p39, %r83, %r47;
	@%p39 bra 	$L__BB0_52;
	ld.global.s8 	%r196, [%rd9+2];
	mul.lo.s32 	%r197, %r238, %r196;
	sub.s32 	%r198, %r275, %r197;
	cvt.s64.s32 	%rd37, %r91;
	add.s64 	%rd38, %rd9, %rd37;
	ld.global.s8 	%r199, [%rd38+2];
	mad.lo.s32 	%r200, %r198, 10, %r199;
	mul.hi.s32 	%r201, %r200, 2021161081;
	shr.u32 	%r202, %r201, 31;
	shr.s32 	%r203, %r201, 3;
	add.s32 	%r204, %r203, %r202;
	mul.lo.s32 	%r205, %r204, 17;
	sub.s32 	%r206, %r200, %r205;
	setp.lt.s32 	%p40, %r206, 0;
	add.s32 	%r207, %r206, 17;
	selp.b32 	%r275, %r207, %r206, %p40;
$L__BB0_52:
	setp.ne.s32 	%p41, %r91, 0;
	setp.ne.s32 	%p42, %r256, %r275;
	or.pred  	%p43, %p42, %p41;
	@%p43 bra 	$L__BB0_54;
	ld.global.f32 	%f9, [%rd3];
	add.f32 	%f10, %f9, 0f3F800000;
	st.global.f32 	[%rd3], %f10;
$L__BB0_54:
	add.s32 	%r86, %r83, 1;
	setp.ge.s32 	%p44, %r86, %r47;
	@%p44 bra 	$L__BB0_56;
	ld.global.s8 	%r208, [%rd9+3];
	mul.lo.s32 	%r209, %r238, %r208;
	sub.s32 	%r210, %r275, %r209;
	cvt.s64.s32 	%rd39, %r91;
	add.s64 	%rd40, %rd9, %rd39;
	ld.global.s8 	%r211, [%rd40+3];
	mad.lo.s32 	%r212, %r210, 10, %r211;
	mul.hi.s32 	%r213, %r212, 2021161081;
	shr.u32 	%r214, %r213, 31;
	shr.s32 	%r215, %r213, 3;
	add.s32 	%r216, %r215, %r214;
	mul.lo.s32 	%r217, %r216, 17;
	sub.s32 	%r218, %r212, %r217;
	setp.lt.s32 	%p45, %r218, 0;
	add.s32 	%r219, %r218, 17;
	selp.b32 	%r275, %r219, %r218, %p45;
$L__BB0_56:
	add.s32 	%r268, %r86, 1;
	setp.lt.s32 	%p46, %r268, %r2;
	@%p46 bra 	$L__BB0_40;
$L__BB0_57:
	ret;

}
	// .globl	_Z11init_kernelPi
.visible .entry _Z11init_kernelPi(
	.param .u64 .ptr .align 1 _Z11init_kernelPi_param_0
)
{
	.reg .pred 	%p<2>;
	.reg .b32 	%r<7>;
	.reg .b64 	%rd<8>;

	ld.param.u64 	%rd3, [_Z11init_kernelPi_param_0];
	mov.u64 	%rd5, counts;
	add.s64 	%rd7, %rd5, 64;
	mov.b32 	%r6, 0;
$L__BB1_1:
	mov.b32 	%r4, 0;
	st.global.u32 	[%rd7+-64], %r4;
	st.global.u32 	[%rd7+-60], %r4;
	st.global.u32 	[%rd7+-56], %r4;
	st.global.u32 	[%rd7+-52], %r4;
	st.global.u32 	[%rd7+-48], %r4;
	st.global.u32 	[%rd7+-44], %r4;
	st.global.u32 	[%rd7+-40], %r4;
	st.global.u32 	[%rd7+-36], %r4;
	st.global.u32 	[%rd7+-32], %r4;
	st.global.u32 	[%rd7+-28], %r4;
	st.global.u32 	[%rd7+-24], %r4;
	st.global.u32 	[%rd7+-20], %r4;
	st.global.u32 	[%rd7+-16], %r4;
	st.global.u32 	[%rd7+-12], %r4;
	st.global.u32 	[%rd7+-8], %r4;
	st.global.u32 	[%rd7+-4], %r4;
	st.global.u32 	[%rd7], %r4;
	st.global.u32 	[%rd7+4], %r4;
	st.global.u32 	[%rd7+8], %r4;
	st.global.u32 	[%rd7+12], %r4;
	st.global.u32 	[%rd7+16], %r4;
	st.global.u32 	[%rd7+20], %r4;
	st.global.u32 	[%rd7+24], %r4;
	st.global.u32 	[%rd7+28], %r4;
	st.global.u32 	[%rd7+32], %r4;
	st.global.u32 	[%rd7+36], %r4;
	st.global.u32 	[%rd7+40], %r4;
	st.global.u32 	[%rd7+44], %r4;
	st.global.u32 	[%rd7+48], %r4;
	st.global.u32 	[%rd7+52], %r4;
	st.global.u32 	[%rd7+56], %r4;
	st.global.u32 	[%rd7+60], %r4;
	add.s32 	%r6, %r6, 32;
	add.s64 	%rd7, %rd7, 128;
	setp.ne.s32 	%p1, %r6, 1048576;
	@%p1 bra 	$L__BB1_1;
	cvta.to.global.u64 	%rd6, %rd3;
	mov.b32 	%r5, 0;
	st.global.u32 	[%rd6], %r5;
	ret;

}
	// .globl	_Z10reduction1Pi
.visible .entry _Z10reduction1Pi(
	.param .u64 .ptr .align 1 _Z10reduction1Pi_param_0
)
{
	.reg .pred 	%p<5>;
	.reg .b32 	%r<18>;
	.reg .b32 	%f<2>;
	.reg .b64 	%rd<8>;
	// demoted variable
	.shared .align 4 .b8 _ZZ10reduction1PiE12local_counts[4096];
	ld.param.u64 	%rd1, [_Z10reduction1Pi_param_0];
	mov.u32 	%r1, %tid.x;
	mov.u32 	%r17, %ntid.x;
	mov.u32 	%r3, %ctaid.x;
	mad.lo.s32 	%r7, %r17, %r3, %r1;
	mul.wide.s32 	%rd2, %r7, 4;
	mov.u64 	%rd3, counts;
	add.s64 	%rd4, %rd3, %rd2;
	ld.global.f32 	%f1, [%rd4];
	cvt.rzi.s32.f32 	%r8, %f1;
	shl.b32 	%r9, %r1, 2;
	mov.u32 	%r10, _ZZ10reduction1PiE12local_counts;
	add.s32 	%r4, %r10, %r9;
	st.shared.u32 	[%r4], %r8;
	bar.sync 	0;
	setp.lt.u32 	%p1, %r17, 2;
	@%p1 bra 	$L__BB2_4;
$L__BB2_1:
	shr.u32 	%r6, %r17, 1;
	setp.ge.u32 	%p2, %r1, %r6;
	@%p2 bra 	$L__BB2_3;
	ld.shared.u32 	%r11, [%r4];
	shl.b32 	%r12, %r6, 2;
	add.s32 	%r13, %r4, %r12;
	ld.shared.u32 	%r14, [%r13];
	add.s32 	%r15, %r14, %r11;
	st.shared.u32 	[%r4], %r15;
$L__BB2_3:
	bar.sync 	0;
	setp.gt.u32 	%p3, %r17, 3;
	mov.u32 	%r17, %r6;
	@%p3 bra 	$L__BB2_1;
$L__BB2_4:
	setp.ne.s32 	%p4, %r1, 0;
	@%p4 bra 	$L__BB2_6;
	ld.shared.u32 	%r16, [_ZZ10reduction1PiE12local_counts];
	cvta.to.global.u64 	%rd5, %rd1;
	mul.wide.u32 	%rd6, %r3, 4;
	add.s64 	%rd7, %rd5, %rd6;
	st.global.u32 	[%rd7], %r16;
$L__BB2_6:
	ret;

}
	// .globl	_Z10reduction2PiS_
.visible .entry _Z10reduction2PiS_(
	.param .u64 .ptr .align 1 _Z10reduction2PiS__param_0,
	.param .u64 .ptr .align 1 _Z10reduction2PiS__param_1
)
{
	.reg .pred 	%p<5>;
	.reg .b32 	%r<16>;
	.reg .b64 	%rd<7>;
	// demoted variable
	.shared .align 4 .b8 _ZZ10reduction2PiS_E12local_counts[4096];
	ld.param.u64 	%rd2, [_Z10reduction2PiS__param_0];
	ld.param.u64 	%rd1, [_Z10reduction2PiS__param_1];
	cvta.to.global.u64 	%rd3, %rd2;
	mov.u32 	%r1, %tid.x;
	mul.wide.u32 	%rd4, %r1, 4;
	add.s64 	%rd5, %rd3, %rd4;
	ld.global.u32 	%r6, [%rd5];
	shl.b32 	%r7, %r1, 2;
	mov.u32 	%r8, _ZZ10reduction2PiS_E12local_counts;
	add.s32 	%r2, %r8, %r7;
	st.shared.u32 	[%r2], %r6;
	bar.sync 	0;
	mov.u32 	%r15, %ntid.x;
	setp.lt.u32 	%p1, %r15, 2;
	@%p1 bra 	$L__BB3_4;
$L__BB3_1:
	shr.u32 	%r5, %r15, 1;
	setp.ge.u32 	%p2, %r1, %r5;
	@%p2 bra 	$L__BB3_3;
	ld.shared.u32 	%r9, [%r2];
	shl.b32 	%r10, %r5, 2;
	add.s32 	%r11, %r2, %r10;
	ld.shared.u32 	%r12, [%r11];
	add.s32 	%r13, %r12, %r9;
	st.shared.u32 	[%r2], %r13;
$L__BB3_3:
	bar.sync 	0;
	setp.gt.u32 	%p3, %r15, 3;
	mov.u32 	%r15, %r5;
	@%p3 bra 	$L__BB3_1;
$L__BB3_4:
	setp.ne.s32 	%p4, %r1, 0;
	@%p4 bra 	$L__BB3_6;
	ld.shared.u32 	%r14, [_ZZ10reduction2PiS_E12local_counts];
	cvta.to.global.u64 	%rd6, %rd1;
	st.global.u32 	[%rd6], %r14;
$L__BB3_6:
	ret;

}


// ===== COMPILED SASS (sm_100) =====

	.target	sm_100

	.elftype	@"ET_EXEC"


//--------------------- .note.nv.tkinfo           --------------------------
	.section	.note.nv.tkinfo,"",@"SHT_NOTE"
	.sectionflags	@"SHF_NOTE_NV_TKINFO"
	.tkinfo
        /*0018*/ 	.word	0x00000002
        /*0030*/ 	.string	""
        /*0030*/ 	.string	"ptxas"
        /*0030*/ 	.string	"Cuda compilation tools, release 13.0, V13.0.88"
        /*0030*/ 	.string	"Build cuda_13.0.r13.0/compiler.36424714_0"
        /*0030*/ 	.string	"-arch sm_100 -m 64 "



//--------------------- .note.nv.cuinfo           --------------------------
	.section	.note.nv.cuinfo,"",@"SHT_NOTE"
	.sectionflags	@"SHF_NOTE_NV_CUINFO"
        /*0018*/ 	.short	0x0002
        /*001a*/ 	.short	0x0064
        /*001c*/ 	.short	0x0082
	.zero		2


//--------------------- .nv.info                  --------------------------
	.section	.nv.info,"",@"SHT_CUDA_INFO"
	.align	4


	//----- nvinfo : EIATTR_REGCOUNT
	.align		4
        /*0000*/ 	.byte	0x04, 0x2f
        /*0002*/ 	.short	(.L_2 - .L_1)
	.align		4
.L_1:
        /*0004*/ 	.word	index@(_Z10rabin_karpPcS_iii)
        /*0008*/ 	.word	0x00000020


	//----- nvinfo : EIATTR_FRAME_SIZE
	.align		4
.L_2:
        /*000c*/ 	.byte	0x04, 0x11
        /*000e*/ 	.short	(.L_4 - .L_3)
	.align		4
.L_3:
        /*0010*/ 	.word	index@(_Z10rabin_karpPcS_iii)
        /*0014*/ 	.word	0x00000000


	//----- nvinfo : EIATTR_REGCOUNT
	.align		4
.L_4:
        /*0018*/ 	.byte	0x04, 0x2f
        /*001a*/ 	.short	(.L_6 - .L_5)
	.align		4
.L_5:
        /*001c*/ 	.word	index@(_Z11init_kernelPi)
        /*0020*/ 	.word	0x00000008


	//----- nvinfo : EIATTR_FRAME_SIZE
	.align		4
.L_6:
        /*0024*/ 	.byte	0x04, 0x11
        /*0026*/ 	.short	(.L_8 - .L_7)
	.align		4
.L_7:
        /*0028*/ 	.word	index@(_Z11init_kernelPi)
        /*002c*/ 	.word	0x00000000


	//----- nvinfo : EIATTR_REGCOUNT
	.align		4
.L_8:
        /*0030*/ 	.byte	0x04, 0x2f
        /*0032*/ 	.short	(.L_10 - .L_9)
	.align		4
.L_9:
        /*0034*/ 	.word	index@(_Z10reduction1Pi)
        /*0038*/ 	.word	0x0000000a


	//----- nvinfo : EIATTR_FRAME_SIZE
	.align		4
.L_10:
        /*003c*/ 	.byte	0x04, 0x11
        /*003e*/ 	.short	(.L_12 - .L_11)
	.align		4
.L_11:
        /*0040*/ 	.word	index@(_Z10reduction1Pi)
        /*0044*/ 	.word	0x00000000


	//----- nvinfo : EIATTR_REGCOUNT
	.align		4
.L_12:
        /*0048*/ 	.byte	0x04, 0x2f
        /*004a*/ 	.short	(.L_14 - .L_13)
	.align		4
.L_13:
        /*004c*/ 	.word	index@(_Z10reduction2PiS_)
        /*0050*/ 	.word	0x0000000a


	//----- nvinfo : EIATTR_FRAME_SIZE
	.align		4
.L_14:
        /*0054*/ 	.byte	0x04, 0x11
        /*0056*/ 	.short	(.L_16 - .L_15)
	.align		4
.L_15:
        /*0058*/ 	.word	index@(_Z10reduction2PiS_)
        /*005c*/ 	.word	0x00000000


	//----- nvinfo : EIATTR_MIN_STACK_SIZE
	.align		4
.L_16:
        /*0060*/ 	.byte	0x04, 0x12
        /*0062*/ 	.short	(.L_18 - .L_17)
	.align		4
.L_17:
        /*0064*/ 	.word	index@(_Z10reduction2PiS_)
        /*0068*/ 	.word	0x00000000


	//----- nvinfo : EIATTR_MIN_STACK_SIZE
	.align		4
.L_18:
        /*006c*/ 	.byte	0x04, 0x12
        /*006e*/ 	.short	(.L_20 - .L_19)
	.align		4
.L_19:
        /*0070*/ 	.word	index@(_Z10reduction1Pi)
        /*0074*/ 	.word	0x00000000


	//----- nvinfo : EIATTR_MIN_STACK_SIZE
	.align		4
.L_20:
        /*0078*/ 	.byte	0x04, 0x12
        /*007a*/ 	.short	(.L_22 - .L_21)
	.align		4
.L_21:
        /*007c*/ 	.word	index@(_Z11init_kernelPi)
        /*0080*/ 	.word	0x00000000


	//----- nvinfo : EIATTR_MIN_STACK_SIZE
	.align		4
.L_22:
        /*0084*/ 	.byte	0x04, 0x12
        /*0086*/ 	.short	(.L_24 - .L_23)
	.align		4
.L_23:
        /*0088*/ 	.word	index@(_Z10rabin_karpPcS_iii)
        /*008c*/ 	.word	0x00000000
.L_24:


//--------------------- .nv.compat                --------------------------
	.section	.nv.compat,"",@"SHT_CUDA_COMPAT_INFO"
	.align	4
        /*0000*/ 	.byte	0x02, 0x09, 0x00, 0x00, 0x02, 0x02, 0x01, 0x00, 0x02, 0x05, 0x05, 0x00, 0x03, 0x07, 0x01, 0x01
        /*0010*/ 	.byte	0x02, 0x03, 0x00, 0x00, 0x02, 0x06, 0x01, 0x00, 0x04, 0x0b, 0x08, 0x00, 0x09, 0x00, 0x00, 0x00
        /*0020*/ 	.byte	0x00, 0x00, 0x00, 0x00


//--------------------- .nv.info._Z10reduction2PiS_ --------------------------
	.section	.nv.info._Z10reduction2PiS_,"",@"SHT_CUDA_INFO"
	.sectionflags	@""
	.align	4


	//----- nvinfo : EIATTR_CUDA_API_VERSION
	.align		4
        /*0000*/ 	.byte	0x04, 0x37
        /*0002*/ 	.short	(.L_26 - .L_25)
.L_25:
        /*0004*/ 	.word	0x00000082


	//----- nvinfo : EIATTR_KPARAM_INFO
	.align		4
.L_26:
        /*0008*/ 	.byte	0x04, 0x17
        /*000a*/ 	.short	(.L_28 - .L_27)
.L_27:
        /*000c*/ 	.word	0x00000000
        /*0010*/ 	.short	0x0001
        /*0012*/ 	.short	0x0008
        /*0014*/ 	.byte	0x00, 0xf5, 0x21, 0x00


	//----- nvinfo : EIATTR_KPARAM_INFO
	.align		4
.L_28:
        /*0018*/ 	.byte	0x04, 0x17
        /*001a*/ 	.short	(.L_30 - .L_29)
.L_29:
        /*001c*/ 	.word	0x00000000
        /*0020*/ 	.short	0x0000
        /*0022*/ 	.short	0x0000
        /*0024*/ 	.byte	0x00, 0xf5, 0x21, 0x00


	//----- nvinfo : EIATTR_SPARSE_MMA_MASK
	.align		4
.L_30:
        /*0028*/ 	.byte	0x03, 0x50
        /*002a*/ 	.short	0x0000


	//----- nvinfo : EIATTR_MAXREG_COUNT
	.align		4
        /*002c*/ 	.byte	0x03, 0x1b
        /*002e*/ 	.short	0x00ff


	//----- nvinfo : EIATTR_NUM_BARRIERS
	.align		4
        /*0030*/ 	.byte	0x02, 0x4c
        /*0032*/ 	.byte	0x01
	.zero		1


	//----- nvinfo : EIATTR_MERCURY_ISA_VERSION
	.align		4
        /*0034*/ 	.byte	0x03, 0x5f
        /*0036*/ 	.short	0x0101


	//----- nvinfo : EIATTR_VRC_CTA_INIT_COUNT
	.align		4
        /*0038*/ 	.byte	0x02, 0x4a
	.zero		1
	.zero		1


	//----- nvinfo : EIATTR_EXIT_INSTR_OFFSETS
	.align		4
        /*003c*/ 	.byte	0x04, 0x1c
        /*003e*/ 	.short	(.L_32 - .L_31)


	//   ....[0]....
.L_31:
        /*0040*/ 	.word	0x000001c0


	//   ....[1]....
        /*0044*/ 	.word	0x00000230


	//----- nvinfo : EIATTR_CBANK_PARAM_SIZE
	.align		4
.L_32:
        /*0048*/ 	.byte	0x03, 0x19
        /*004a*/ 	.short	0x0010


	//----- nvinfo : EIATTR_PARAM_CBANK
	.align		4
        /*004c*/ 	.byte	0x04, 0x0a
        /*004e*/ 	.short	(.L_34 - .L_33)
	.align		4
.L_33:
        /*0050*/ 	.word	index@(.nv.constant0._Z10reduction2PiS_)
        /*0054*/ 	.short	0x0380
        /*0056*/ 	.short	0x0010


	//----- nvinfo : EIATTR_SW_WAR
	.align		4
.L_34:
        /*0058*/ 	.byte	0x04, 0x36
        /*005a*/ 	.short	(.L_36 - .L_35)
.L_35:
        /*005c*/ 	.word	0x00000008
.L_36:


//--------------------- .nv.info._Z10reduction1Pi --------------------------
	.section	.nv.info._Z10reduction1Pi,"",@"SHT_CUDA_INFO"
	.sectionflags	@""
	.align	4


	//----- nvinfo : EIATTR_CUDA_API_VERSION
	.align		4
        /*0000*/ 	.byte	0x04, 0x37
        /*0002*/ 	.short	(.L_38 - .L_37)
.L_37:
        /*0004*/ 	.word	0x00000082


	//----- nvinfo : EIATTR_KPARAM_INFO
	.align		4
.L_38:
        /*0008*/ 	.byte	0x04, 0x17
        /*000a*/ 	.short	(.L_40 - .L_39)
.L_39:
        /*000c*/ 	.word	0x00000000
        /*0010*/ 	.short	0x0000
        /*0012*/ 	.short	0x0000
        /*0014*/ 	.byte	0x00, 0xf5, 0x21, 0x00


	//----- nvinfo : EIATTR_SPARSE_MMA_MASK
	.align		4
.L_40:
        /*0018*/ 	.byte	0x03, 0x50
        /*001a*/ 	.short	0x0000


	//----- nvinfo : EIATTR_MAXREG_COUNT
	.align		4
        /*001c*/ 	.byte	0x03, 0x1b
        /*001e*/ 	.short	0x00ff


	//----- nvinfo : EIATTR_NUM_BARRIERS
	.align		4
        /*0020*/ 	.byte	0x02, 0x4c
        /*0022*/ 	.byte	0x01
	.zero		1


	//----- nvinfo : EIATTR_MERCURY_ISA_VERSION
	.align		4
        /*0024*/ 	.byte	0x03, 0x5f
        /*0026*/ 	.short	0x0101


	//----- nvinfo : EIATTR_VRC_CTA_INIT_COUNT
	.align		4
        /*0028*/ 	.byte	0x02, 0x4a
	.zero		1
	.zero		1


	//----- nvinfo : EIATTR_EXIT_INSTR_OFFSETS
	.align		4
        /*002c*/ 	.byte	0x04, 0x1c
        /*002e*/ 	.short	(.L_42 - .L_41)


	//   ....[0]....
.L_41:
        /*0030*/ 	.word	0x000001f0


	//   ....[1]....
        /*0034*/ 	.word	0x00000270


	//----- nvinfo : EIATTR_CBANK_PARAM_SIZE
	.align		4
.L_42:
        /*0038*/ 	.byte	0x03, 0x19
        /*003a*/ 	.short	0x0008


	//----- nvinfo : EIATTR_PARAM_CBANK
	.align		4
        /*003c*/ 	.byte	0x04, 0x0a
        /*003e*/ 	.short	(.L_44 - .L_43)
	.align		4
.L_43:
        /*0040*/ 	.word	index@(.nv.constant0._Z10reduction1Pi)
        /*0044*/ 	.short	0x0380
        /*0046*/ 	.short	0x0008


	//----- nvinfo : EIATTR_SW_WAR
	.align		4
.L_44:
        /*0048*/ 	.byte	0x04, 0x36
        /*004a*/ 	.short	(.L_46 - .L_45)
.L_45:
        /*004c*/ 	.word	0x00000008
.L_46:


//--------------------- .nv.info._Z11init_kernelPi --------------------------
	.section	.nv.info._Z11init_kernelPi,"",@"SHT_CUDA_INFO"
	.sectionflags	@""
	.align	4


	//----- nvinfo : EIATTR_CUDA_API_VERSION
	.align		4
        /*0000*/ 	.byte	0x04, 0x37
        /*0002*/ 	.short	(.L_48 - .L_47)
.L_47:
        /*0004*/ 	.word	0x00000082


	//----- nvinfo : EIATTR_KPARAM_INFO
	.align		4
.L_48:
        /*0008*/ 	.byte	0x04, 0x17
        /*000a*/ 	.short	(.L_50 - .L_49)
.L_49:
        /*000c*/ 	.word	0x00000000
        /*0010*/ 	.short	0x0000
        /*0012*/ 	.short	0x0000
        /*0014*/ 	.byte	0x00, 0xf5, 0x21, 0x00


	//----- nvinfo : EIATTR_SPARSE_MMA_MASK
	.align		4
.L_50:
        /*0018*/ 	.byte	0x03, 0x50
        /*001a*/ 	.short	0x0000


	//----- nvinfo : EIATTR_MAXREG_COUNT
	.align		4
        /*001c*/ 	.byte	0x03, 0x1b
        /*001e*/ 	.short	0x00ff


	//----- nvinfo : EIATTR_MERCURY_ISA_VERSION
	.align		4
        /*0020*/ 	.byte	0x03, 0x5f
        /*0022*/ 	.short	0x0101


	//----- nvinfo : EIATTR_VRC_CTA_INIT_COUNT
	.align		4
        /*0024*/ 	.byte	0x02, 0x4a
	.zero		1
	.zero		1


	//----- nvinfo : EIATTR_EXIT_INSTR_OFFSETS
	.align		4
        /*0028*/ 	.byte	0x04, 0x1c
        /*002a*/ 	.short	(.L_52 - .L_51)


	//   ....[0]....
.L_51:
        /*002c*/ 	.word	0x00000910


	//----- nvinfo : EIATTR_CBANK_PARAM_SIZE
	.align		4
.L_52:
        /*0030*/ 	.byte	0x03, 0x19
        /*0032*/ 	.short	0x0008


	//----- nvinfo : EIATTR_PARAM_CBANK
	.align		4
        /*0034*/ 	.byte	0x04, 0x0a
        /*0036*/ 	.short	(.L_54 - .L_53)
	.align		4
.L_53:
        /*0038*/ 	.word	index@(.nv.constant0._Z11init_kernelPi)
        /*003c*/ 	.short	0x0380
        /*003e*/ 	.short	0x0008


	//----- nvinfo : EIATTR_SW_WAR
	.align		4
.L_54:
        /*0040*/ 	.byte	0x04, 0x36
        /*0042*/ 	.short	(.L_56 - .L_55)
.L_55:
        /*0044*/ 	.word	0x00000008
.L_56:


//--------------------- .nv.info._Z10rabin_karpPcS_iii --------------------------
	.section	.nv.info._Z10rabin_karpPcS_iii,"",@"SHT_CUDA_INFO"
	.sectionflags	@""
	.align	4


	//----- nvinfo : EIATTR_CUDA_API_VERSION
	.align		4
        /*0000*/ 	.byte	0x04, 0x37
        /*0002*/ 	.short	(.L_58 - .L_57)
.L_57:
        /*0004*/ 	.word	0x00000082


	//----- nvinfo : EIATTR_KPARAM_INFO
	.align		4
.L_58:
        /*0008*/ 	.byte	0x04, 0x17
        /*000a*/ 	.short	(.L_60 - .L_59)
.L_59:
        /*000c*/ 	.word	0x00000000
        /*0010*/ 	.short	0x0004
        /*0012*/ 	.short	0x0018
        /*0014*/ 	.byte	0x00, 0xf0, 0x11, 0x00


	//----- nvinfo : EIATTR_KPARAM_INFO
	.align		4
.L_60:
        /*0018*/ 	.byte	0x04, 0x17
        /*001a*/ 	.short	(.L_62 - .L_61)
.L_61:
        /*001c*/ 	.word	0x00000000
        /*0020*/ 	.short	0x0003
        /*0022*/ 	.short	0x0014
        /*0024*/ 	.byte	0x00, 0xf0, 0x11, 0x00


	//----- nvinfo : EIATTR_KPARAM_INFO
	.align		4
.L_62:
        /*0028*/ 	.byte	0x04, 0x17
        /*002a*/ 	.short	(.L_64 - .L_63)
.L_63:
        /*002c*/ 	.word	0x00000000
        /*0030*/ 	.short	0x0002
        /*0032*/ 	.short	0x0010
        /*0034*/ 	.byte	0x00, 0xf0, 0x11, 0x00


	//----- nvinfo : EIATTR_KPARAM_INFO
	.align		4
.L_64:
        /*0038*/ 	.byte	0x04, 0x17
        /*003a*/ 	.short	(.L_66 - .L_65)
.L_65:
        /*003c*/ 	.word	0x00000000
        /*0040*/ 	.short	0x0001
        /*0042*/ 	.short	0x0008
        /*0044*/ 	.byte	0x00, 0xf5, 0x21, 0x00


	//----- nvinfo : EIATTR_KPARAM_INFO
	.align		4
.L_66:
        /*0048*/ 	.byte	0x04, 0x17
        /*004a*/ 	.short	(.L_68 - .L_67)
.L_67:
        /*004c*/ 	.word	0x00000000
        /*0050*/ 	.short	0x0000
        /*0052*/ 	.short	0x0000
        /*0054*/ 	.byte	0x00, 0xf5, 0x21, 0x00


	//----- nvinfo : EIATTR_SPARSE_MMA_MASK
	.align		4
.L_68:
        /*0058*/ 	.byte	0x03, 0x50
        /*005a*/ 	.short	0x0000


	//----- nvinfo : EIATTR_MAXREG_COUNT
	.align		4
        /*005c*/ 	.byte	0x03, 0x1b
        /*005e*/ 	.short	0x00ff


	//----- nvinfo : EIATTR_NUM_BARRIERS
	.align		4
        /*0060*/ 	.byte	0x02, 0x4c
        /*0062*/ 	.byte	0x01
	.zero		1


	//----- nvinfo : EIATTR_MERCURY_ISA_VERSION
	.align		4
        /*0064*/ 	.byte	0x03, 0x5f
        /*0066*/ 	.short	0x0101


	//----- nvinfo : EIATTR_VRC_CTA_INIT_COUNT
	.align		4
        /*0068*/ 	.byte	0x02, 0x4a
	.zero		1
	.zero		1


	//----- nvinfo : EIATTR_EXIT_INSTR_OFFSETS
	.align		4
        /*006c*/ 	.byte	0x04, 0x1c
        /*006e*/ 	.short	(.L_70 - .L_69)


	//   ....[0]....
.L_69:
        /*0070*/ 	.word	0x00000100


	//   ....[1]....
        /*0074*/ 	.word	0x00002220


	//   ....[2]....
        /*0078*/ 	.word	0x00002640


	//   ....[3]....
        /*007c*/ 	.word	0x000028f0


	//   ....[4]....
        /*0080*/ 	.word	0x00002f20


	//----- nvinfo : EIATTR_CRS_STACK_SIZE
	.align		4
.L_70:
        /*0084*/ 	.byte	0x04, 0x1e
        /*0086*/ 	.short	(.L_72 - .L_71)
.L_71:
        /*0088*/ 	.word	0x00000000


	//----- nvinfo : EIATTR_CBANK_PARAM_SIZE
	.align		4
.L_72:
        /*008c*/ 	.byte	0x03, 0x19
        /*008e*/ 	.short	0x001c


	//----- nvinfo : EIATTR_PARAM_CBANK
	.align		4
        /*0090*/ 	.byte	0x04, 0x0a
        /*0092*/ 	.short	(.L_74 - .L_73)
	.align		4
.L_73:
        /*0094*/ 	.word	index@(.nv.constant0._Z10rabin_karpPcS_iii)
        /*0098*/ 	.short	0x0380
        /*009a*/ 	.short	0x001c


	//----- nvinfo : EIATTR_SW_WAR
	.align		4
.L_74:
        /*009c*/ 	.byte	0x04, 0x36
        /*009e*/ 	.short	(.L_76 - .L_75)
.L_75:
        /*00a0*/ 	.word	0x00000008
.L_76:


//--------------------- .nv.callgraph             --------------------------
	.section	.nv.callgraph,"",@"SHT_CUDA_CALLGRAPH"
	.align	4
	.sectionentsize	8
	.align		4
        /*0000*/ 	.word	0x00000000
	.align		4
        /*0004*/ 	.word	0xffffffff
	.align		4
        /*0008*/ 	.word	0x00000000
	.align		4
        /*000c*/ 	.word	0xfffffffe
	.align		4
        /*0010*/ 	.word	0x00000000
	.align		4
        /*0014*/ 	.word	0xfffffffd
	.align		4
        /*0018*/ 	.word	0x00000000
	.align		4
        /*001c*/ 	.word	0xfffffffc


//--------------------- .nv.constant4             --------------------------
	.section	.nv.constant4,"a",@progbits
	.align	8
	.align		8
.nv.constant4:
        /*0000*/ 	.dword	counts


//--------------------- .text._Z10reduction2PiS_  --------------------------
	.section	.text._Z10reduction2PiS_,"ax",@progbits
	.align	128
        .global         _Z10reduction2PiS_
        .type           _Z10reduction2PiS_,@function
        .size           _Z10reduction2PiS_,(.L_x_33 - _Z10reduction2PiS_)
        .other          _Z10reduction2PiS_,@"STO_CUDA_ENTRY STV_DEFAULT"
_Z10reduction2PiS_:
.text._Z10reduction2PiS_:
[----:B------:R-:W-:Y:S01]  /*0000*/  LDC R1, c[0x0][0x37c] ;  /* 0x0000df00ff017b82 */ /* 0x000fe20000000800 */
[----:B------:R-:W0:Y:S07]  /*0010*/  S2R R7, SR_TID.X ;  /* 0x0000000000077919 */ /* 0x000e2e0000002100 */
[----:B------:R-:W0:Y:S01]  /*0020*/  LDC.64 R2, c[0x0][0x380] ;  /* 0x0000e000ff027b82 */ /* 0x000e220000000a00 */
[----:B------:R-:W1:Y:S01]  /*0030*/  LDCU.64 UR6, c[0x0][0x358] ;  /* 0x00006b00ff0677ac */ /* 0x000e620008000a00 */
[----:B0-----:R-:W-:-:S06]  /*0040*/  IMAD.WIDE.U32 R2, R7, 0x4, R2 ;  /* 0x0000000407027825 */ /* 0x001fcc00078e0002 */
[----:B-1----:R-:W2:Y:S01]  /*0050*/  LDG.E R2, desc[UR6][R2.64] ;  /* 0x0000000602027981 */ /* 0x002ea2000c1e1900 */
[----:B------:R-:W0:Y:S01]  /*0060*/  S2UR UR5, SR_CgaCtaId ;  /* 0x00000000000579c3 */ /* 0x000e220000008800 */
[----:B------:R-:W-:Y:S01]  /*0070*/  UMOV UR4, 0x400 ;  /* 0x0000040000047882 */ /* 0x000fe20000000000 */
[----:B------:R-:W1:Y:S01]  /*0080*/  LDCU UR8, c[0x0][0x360] ;  /* 0x00006c00ff0877ac */ /* 0x000e620008000800 */
[----:B------:R-:W-:Y:S01]  /*0090*/  ISETP.NE.AND P0, PT, R7, RZ, PT ;  /* 0x000000ff0700720c */ /* 0x000fe20003f05270 */
[----:B-1----:R-:W-:Y:S02]  /*00a0*/  UISETP.GE.U32.AND UP0, UPT, UR8, 0x2, UPT ;  /* 0x000000020800788c */ /* 0x002fe4000bf06070 */
[----:B0-----:R-:W-:-:S06]  /*00b0*/  ULEA UR4, UR5, UR4, 0x18 ;  /* 0x0000000405047291 */ /* 0x001fcc000f8ec0ff */
[----:B------:R-:W-:-:S05]  /*00c0*/  LEA R5, R7, UR4, 0x2 ;  /* 0x0000000407057c11 */ /* 0x000fca000f8e10ff */
[----:B--2---:R0:W-:Y:S01]  /*00d0*/  STS [R5], R2 ;  /* 0x0000000205007388 */ /* 0x0041e20000000800 */
[----:B------:R-:W-:Y:S06]  /*00e0*/  BAR.SYNC.DEFER_BLOCKING 0x0 ;  /* 0x0000000000007b1d */ /* 0x000fec0000010000 */
[----:B------:R-:W-:Y:S05]  /*00f0*/  BRA.U !UP0, `(.L_x_0) ;  /* 0x0000000108307547 */ /* 0x000fea000b800000 */
[----:B------:R-:W-:-:S07]  /*0100*/  IMAD.U32 R0, RZ, RZ, UR8 ;  /* 0x00000008ff007e24 */ /* 0x000fce000f8e00ff */
.L_x_1:
[----:B------:R-:W-:-:S04]  /*0110*/  SHF.R.U32.HI R4, RZ, 0x1, R0 ;  /* 0x00000001ff047819 */ /* 0x000fc80000011600 */
[----:B------:R-:W-:-:S13]  /*0120*/  ISETP.GE.U32.AND P1, PT, R7, R4, PT ;  /* 0x000000040700720c */ /* 0x000fda0003f26070 */
[----:B------:R-:W-:Y:S01]  /*0130*/  @!P1 IMAD R3, R4, 0x4, R5 ;  /* 0x0000000404039824 */ /* 0x000fe200078e0205 */
[----:B0-----:R-:W-:Y:S05]  /*0140*/  @!P1 LDS R2, [R5] ;  /* 0x0000000005029984 */ /* 0x001fea0000000800 */
[----:B------:R-:W0:Y:S02]  /*0150*/  @!P1 LDS R3, [R3] ;  /* 0x0000000003039984 */ /* 0x000e240000000800 */
[----:B0-----:R-:W-:-:S05]  /*0160*/  @!P1 IMAD.IADD R2, R2, 0x1, R3 ;  /* 0x0000000102029824 */ /* 0x001fca00078e0203 */
[----:B------:R1:W-:Y:S01]  /*0170*/  @!P1 STS [R5], R2 ;  /* 0x0000000205009388 */ /* 0x0003e20000000800 */
[----:B------:R-:W-:Y:S01]  /*0180*/  BAR.SYNC.DEFER_BLOCKING 0x0 ;  /* 0x0000000000007b1d */ /* 0x000fe20000010000 */
[----:B------:R-:W-:Y:S01]  /*0190*/  ISETP.GT.U32.AND P1, PT, R0, 0x3, PT ;  /* 0x000000030000780c */ /* 0x000fe20003f24070 */
[----:B------:R-:W-:-:S12]  /*01a0*/  IMAD.MOV.U32 R0, RZ, RZ, R4 ;  /* 0x000000ffff007224 */ /* 0x000fd800078e0004 */
[----:B-1----:R-:W-:Y:S05]  /*01b0*/  @P1 BRA `(.L_x_1) ;  /* 0xfffffffc00d41947 */ /* 0x002fea000383ffff */
.L_x_0:
[----:B------:R-:W-:Y:S05]  /*01c0*/  @P0 EXIT ;  /* 0x000000000000094d */ /* 0x000fea0003800000 */
[----:B------:R-:W1:Y:S01]  /*01d0*/  S2UR UR5, SR_CgaCtaId ;  /* 0x00000000000579c3 */ /* 0x000e620000008800 */
[----:B------:R-:W-:-:S07]  /*01e0*/  UMOV UR4, 0x400 ;  /* 0x0000040000047882 */ /* 0x000fce0000000000 */
[----:B0-----:R-:W0:Y:S01]  /*01f0*/  LDC.64 R2, c[0x0][0x388] ;  /* 0x0000e200ff027b82 */ /* 0x001e220000000a00 */
[----:B-1----:R-:W-:-:S09]  /*0200*/  ULEA UR4, UR5, UR4, 0x18 ;  /* 0x0000000405047291 */ /* 0x002fd2000f8ec0ff */
[----:B------:R-:W0:Y:S04]  /*0210*/  LDS R5, [UR4] ;  /* 0x00000004ff057984 */ /* 0x000e280008000800 */
[----:B0-----:R-:W-:Y:S01]  /*0220*/  STG.E desc[UR6][R2.64], R5 ;  /* 0x0000000502007986 */ /* 0x001fe2000c101906 */
[----:B------:R-:W-:Y:S05]  /*0230*/  EXIT ;  /* 0x000000000000794d */ /* 0x000fea0003800000 */
.L_x_2:
[----:B------:R-:W-:-:S00]  /*0240*/  BRA `(.L_x_2) ;  /* 0xfffffffc00fc7947 */ /* 0x000fc0000383ffff */
[----:B------:R-:W-:-:S00]  /*0250*/  NOP ;  /* 0x0000000000007918 */ /* 0x000fc00000000000 */
        /* <DEDUP_REMOVED lines=10> */
.L_x_33:


//--------------------- .text._Z10reduction1Pi    --------------------------
	.section	.text._Z10reduction1Pi,"ax",@progbits
	.align	128
        .global         _Z10reduction1Pi
        .type           _Z10reduction1Pi,@function
        .size           _Z10reduction1Pi,(.L_x_34 - _Z10reduction1Pi)
        .other          _Z10reduction1Pi,@"STO_CUDA_ENTRY STV_DEFAULT"
_Z10reduction1Pi:
.text._Z10reduction1Pi:
[----:B------:R-:W-:Y:S01]  /*0000*/  LDC R1, c[0x0][0x37c] ;  /* 0x0000df00ff017b82 */ /* 0x000fe20000000800 */
[----:B------:R-:W0:Y:S07]  /*0010*/  S2R R4, SR_TID.X ;  /* 0x0000000000047919 */ /* 0x000e2e0000002100 */
[----:B------:R-:W1:Y:S01]  /*0020*/  LDC.64 R2, c[0x4][RZ] ;  /* 0x01000000ff027b82 */ /* 0x000e620000000a00 */
[----:B------:R-:W0:Y:S01]  /*0030*/  LDCU UR8, c[0x0][0x360] ;  /* 0x00006c00ff0877ac */ /* 0x000e220008000800 */
[----:B------:R-:W0:Y:S01]  /*0040*/  S2R R7, SR_CTAID.X ;  /* 0x0000000000077919 */ /* 0x000e220000002500 */
[----:B------:R-:W2:Y:S01]  /*0050*/  LDCU.64 UR6, c[0x0][0x358] ;  /* 0x00006b00ff0677ac */ /* 0x000ea20008000a00 */
[----:B0-----:R-:W-:-:S04]  /*0060*/  IMAD R5, R7, UR8, R4 ;  /* 0x0000000807057c24 */ /* 0x001fc8000f8e0204 */
[----:B-1----:R-:W-:-:S06]  /*0070*/  IMAD.WIDE R2, R5, 0x4, R2 ;  /* 0x0000000405027825 */ /* 0x002fcc00078e0202 */
[----:B--2---:R-:W2:Y:S01]  /*0080*/  LDG.E R2, desc[UR6][R2.64] ;  /* 0x0000000602027981 */ /* 0x004ea2000c1e1900 */
[----:B------:R-:W0:Y:S01]  /*0090*/  S2UR UR5, SR_CgaCtaId ;  /* 0x00000000000579c3 */ /* 0x000e220000008800 */
[----:B------:R-:W-:Y:S01]  /*00a0*/  UMOV UR4, 0x400 ;  /* 0x0000040000047882 */ /* 0x000fe20000000000 */
[----:B------:R-:W-:Y:S01]  /*00b0*/  UISETP.GE.U32.AND UP0, UPT, UR8, 0x2, UPT ;  /* 0x000000020800788c */ /* 0x000fe2000bf06070 */
[----:B------:R-:W-:Y:S01]  /*00c0*/  ISETP.NE.AND P0, PT, R4, RZ, PT ;  /* 0x000000ff0400720c */ /* 0x000fe20003f05270 */
[----:B0-----:R-:W-:-:S06]  /*00d0*/  ULEA UR4, UR5, UR4, 0x18 ;  /* 0x0000000405047291 */ /* 0x001fcc000f8ec0ff */
[----:B------:R-:W-:Y:S01]  /*00e0*/  LEA R5, R4, UR4, 0x2 ;  /* 0x0000000404057c11 */ /* 0x000fe2000f8e10ff */
[----:B--2---:R-:W0:Y:S04]  /*00f0*/  F2I.TRUNC.NTZ R0, R2 ;  /* 0x0000000200007305 */ /* 0x004e28000020f100 */
[----:B0-----:R0:W-:Y:S01]  /*0100*/  STS [R5], R0 ;  /* 0x0000000005007388 */ /* 0x0011e20000000800 */
[----:B------:R-:W-:Y:S06]  /*0110*/  BAR.SYNC.DEFER_BLOCKING 0x0 ;  /* 0x0000000000007b1d */ /* 0x000fec0000010000 */
[----:B------:R-:W-:Y:S05]  /*0120*/  BRA.U !UP0, `(.L_x_3) ;  /* 0x0000000108307547 */ /* 0x000fea000b800000 */
[----:B0-----:R-:W-:-:S07]  /*0130*/  IMAD.U32 R0, RZ, RZ, UR8 ;  /* 0x00000008ff007e24 */ /* 0x001fce000f8e00ff */
.L_x_4:
[----:B------:R-:W-:-:S04]  /*0140*/  SHF.R.U32.HI R6, RZ, 0x1, R0 ;  /* 0x00000001ff067819 */ /* 0x000fc80000011600 */
[----:B------:R-:W-:-:S13]  /*0150*/  ISETP.GE.U32.AND P1, PT, R4, R6, PT ;  /* 0x000000060400720c */ /* 0x000fda0003f26070 */
[----:B------:R-:W-:Y:S01]  /*0160*/  @!P1 IMAD R3, R6, 0x4, R5 ;  /* 0x0000000406039824 */ /* 0x000fe200078e0205 */
[----:B------:R-:W-:Y:S05]  /*0170*/  @!P1 LDS R2, [R5] ;  /* 0x0000000005029984 */ /* 0x000fea0000000800 */
[----:B------:R-:W0:Y:S02]  /*0180*/  @!P1 LDS R3, [R3] ;  /* 0x0000000003039984 */ /* 0x000e240000000800 */
[----:B0-----:R-:W-:-:S05]  /*0190*/  @!P1 IADD3 R2, PT, PT, R2, R3, RZ ;  /* 0x0000000302029210 */ /* 0x001fca0007ffe0ff */
[----:B------:R1:W-:Y:S01]  /*01a0*/  @!P1 STS [R5], R2 ;  /* 0x0000000205009388 */ /* 0x0003e20000000800 */
[----:B------:R-:W-:Y:S01]  /*01b0*/  BAR.SYNC.DEFER_BLOCKING 0x0 ;  /* 0x0000000000007b1d */ /* 0x000fe20000010000 */
[----:B------:R-:W-:Y:S01]  /*01c0*/  ISETP.GT.U32.AND P1, PT, R0, 0x3, PT ;  /* 0x000000030000780c */ /* 0x000fe20003f24070 */
[----:B------:R-:W-:-:S12]  /*01d0*/  IMAD.MOV.U32 R0, RZ, RZ, R6 ;  /* 0x000000ffff007224 */ /* 0x000fd800078e0006 */
[----:B-1----:R-:W-:Y:S05]  /*01e0*/  @P1 BRA `(.L_x_4) ;  /* 0xfffffffc00d41947 */ /* 0x002fea000383ffff */
.L_x_3:
[----:B------:R-:W-:Y:S05]  /*01f0*/  @P0 EXIT ;  /* 0x000000000000094d */ /* 0x000fea0003800000 */
[----:B------:R-:W1:Y:S01]  /*0200*/  S2UR UR5, SR_CgaCtaId ;  /* 0x00000000000579c3 */ /* 0x000e620000008800 */
[----:B------:R-:W-:-:S07]  /*0210*/  UMOV UR4, 0x400 ;  /* 0x0000040000047882 */ /* 0x000fce0000000000 */
[----:B------:R-:W2:Y:S01]  /*0220*/  LDC.64 R2, c[0x0][0x380] ;  /* 0x0000e000ff027b82 */ /* 0x000ea20000000a00 */
[----:B-1----:R-:W-:Y:S01]  /*0230*/  ULEA UR4, UR5, UR4, 0x18 ;  /* 0x0000000405047291 */ /* 0x002fe2000f8ec0ff */
[----:B--2---:R-:W-:-:S08]  /*0240*/  IMAD.WIDE.U32 R2, R7, 0x4, R2 ;  /* 0x0000000407027825 */ /* 0x004fd000078e0002 */
[----:B0-----:R-:W0:Y:S04]  /*0250*/  LDS R5, [UR4] ;  /* 0x00000004ff057984 */ /* 0x001e280008000800 */
[----:B0-----:R-:W-:Y:S01]  /*0260*/  STG.E desc[UR6][R2.64], R5 ;  /* 0x0000000502007986 */ /* 0x001fe2000c101906 */
[----:B------:R-:W-:Y:S05]  /*0270*/  EXIT ;  /* 0x000000000000794d */ /* 0x000fea0003800000 */
.L_x_5:
        /* <DEDUP_REMOVED lines=16> */
.L_x_34:


//--------------------- .text._Z11init_kernelPi   --------------------------
	.section	.text._Z11init_kernelPi,"ax",@progbits
	.align	128
        .global         _Z11init_kernelPi
        .type           _Z11init_kernelPi,@function
        .size           _Z11init_kernelPi,(.L_x_35 - _Z11init_kernelPi)
        .other          _Z11init_kernelPi,@"STO_CUDA_ENTRY STV_DEFAULT"
_Z11init_kernelPi:
.text._Z11init_kernelPi:
[----:B------:R-:W-:Y:S01]  /*0000*/  LDC R1, c[0x0][0x37c] ;  /* 0x0000df00ff017b82 */ /* 0x000fe20000000800 */
[----:B------:R-:W0:Y:S01]  /*0010*/  LDCU.64 UR4, c[0x4][URZ] ;  /* 0x01000000ff0477ac */ /* 0x000e220008000a00 */
[----:B------:R-:W1:Y:S01]  /*0020*/  LDCU.64 UR6, c[0x0][0x358] ;  /* 0x00006b00ff0677ac */ /* 0x000e620008000a00 */
[----:B0-----:R-:W-:-:S04]  /*0030*/  UIADD3 UR4, UP0, UPT, UR4, 0x40, URZ ;  /* 0x0000004004047890 */ /* 0x001fc8000ff1e0ff */
[----:B------:R-:W-:Y:S02]  /*0040*/  UIADD3.X UR5, UPT, UPT, URZ, UR5, URZ, UP0, !UPT ;  /* 0x00000005ff057290 */ /* 0x000fe400087fe4ff */
[----:B------:R-:W-:Y:S01]  /*0050*/  IMAD.U32 R0, RZ, RZ, UR4 ;  /* 0x00000004ff007e24 */ /* 0x000fe2000f8e00ff */
[----:B------:R-:W-:-:S03]  /*0060*/  UMOV UR4, URZ ;  /* 0x000000ff00047c82 */ /* 0x000fc60008000000 */
[----:B-1----:R-:W-:-:S07]  /*0070*/  MOV R5, UR5 ;  /* 0x0000000500057c02 */ /* 0x002fce0008000f00 */
.L_x_6:
[----:B0-----:R-:W-:Y:S01]  /*0080*/  IMAD.MOV.U32 R2, RZ, RZ, R0 ;  /* 0x000000ffff027224 */ /* 0x001fe200078e0000 */
[----:B------:R-:W-:Y:S01]  /*0090*/  MOV R3, R5 ;  /* 0x0000000500037202 */ /* 0x000fe20000000f00 */
[----:B------:R-:W-:-:S03]  /*00a0*/  UIADD3 UR4, UPT, UPT, UR4, 0x80, URZ ;  /* 0x0000008004047890 */ /* 0x000fc6000fffe0ff */
[----:B------:R-:W-:Y:S01]  /*00b0*/  IADD3 R0, P0, PT, R2, 0x200, RZ ;  /* 0x0000020002007810 */ /* 0x000fe20007f1e0ff */
[----:B------:R0:W-:Y:S01]  /*00c0*/  STG.E desc[UR6][R2.64+-0x40], RZ ;  /* 0xffffc0ff02007986 */ /* 0x0001e2000c101906 */
[----:B------:R-:W-:-:S03]  /*00d0*/  UISETP.NE.AND UP0, UPT, UR4, 0x100000, UPT ;  /* 0x001000000400788c */ /* 0x000fc6000bf05270 */
[----:B------:R0:W-:Y:S01]  /*00e0*/  STG.E desc[UR6][R2.64+-0x3c], RZ ;  /* 0xffffc4ff02007986 */ /* 0x0001e2000c101906 */
[----:B------:R-:W-:-:S03]  /*00f0*/  IMAD.X R5, RZ, RZ, R3, P0 ;  /* 0x000000ffff057224 */ /* 0x000fc600000e0603 */
[----:B------:R0:W-:Y:S04]  /*0100*/  STG.E desc[UR6][R2.64+-0x38], RZ ;  /* 0xffffc8ff02007986 */ /* 0x0001e8000c101906 */
        /* <DEDUP_REMOVED lines=124> */
[----:B------:R0:W-:Y:S01]  /*08d0*/  STG.E desc[UR6][R2.64+0x1bc], RZ ;  /* 0x0001bcff02007986 */ /* 0x0001e2000c101906 */
[----:B------:R-:W-:Y:S05]  /*08e0*/  BRA.U UP0, `(.L_x_6) ;  /* 0xfffffff500e47547 */ /* 0x000fea000b83ffff */
[----:B0-----:R-:W0:Y:S02]  /*08f0*/  LDC.64 R2, c[0x0][0x380] ;  /* 0x0000e000ff027b82 */ /* 0x001e240000000a00 */
[----:B0-----:R-:W-:Y:S01]  /*0900*/  STG.E desc[UR6][R2.64], RZ ;  /* 0x000000ff02007986 */ /* 0x001fe2000c101906 */
[----:B------:R-:W-:Y:S05]  /*0910*/  EXIT ;  /* 0x000000000000794d */ /* 0x000fea0003800000 */
.L_x_7:
        /* <DEDUP_REMOVED lines=14> */
.L_x_35:


//--------------------- .text._Z10rabin_karpPcS_iii --------------------------
	.section	.text._Z10rabin_karpPcS_iii,"ax",@progbits
	.align	128
        .global         _Z10rabin_karpPcS_iii
        .type           _Z10rabin_karpPcS_iii,@function
        .size           _Z10rabin_karpPcS_iii,(.L_x_36 - _Z10rabin_karpPcS_iii)
        .other          _Z10rabin_karpPcS_iii,@"STO_CUDA_ENTRY STV_DEFAULT"
_Z10rabin_karpPcS_iii:
.text._Z10rabin_karpPcS_iii:
[----:B------:R-:W-:Y:S01]  /*0000*/  LDC R1, c[0x0][0x37c] ;  /* 0x0000df00ff017b82 */ /* 0x000fe20000000800 */
[----:B------:R-:W0:Y:S07]  /*0010*/  S2R R7, SR_TID.X ;  /* 0x0000000000077919 */ /* 0x000e2e0000002100 */
[----:B------:R-:W1:Y:S01]  /*0020*/  LDC.64 R2, c[0x4][RZ] ;  /* 0x01000000ff027b82 */ /* 0x000e620000000a00 */
[----:B------:R-:W0:Y:S01]  /*0030*/  LDCU UR4, c[0x0][0x360] ;  /* 0x00006c00ff0477ac */ /* 0x000e220008000800 */
[----:B------:R-:W0:Y:S01]  /*0040*/  S2R R6, SR_CTAID.X ;  /* 0x0000000000067919 */ /* 0x000e220000002500 */
[----:B------:R-:W2:Y:S05]  /*0050*/  LDCU.64 UR8, c[0x0][0x358] ;  /* 0x00006b00ff0877ac */ /* 0x000eaa0008000a00 */
[----:B------:R-:W3:Y:S08]  /*0060*/  LDC R0, c[0x0][0x398] ;  /* 0x0000e600ff007b82 */ /* 0x000ef00000000800 */
[----:B------:R-:W4:Y:S01]  /*0070*/  LDC.64 R4, c[0x0][0x390] ;  /* 0x0000e400ff047b82 */ /* 0x000f220000000a00 */
[----:B0-----:R-:W-:-:S04]  /*0080*/  IMAD R7, R6, UR4, R7 ;  /* 0x0000000406077c24 */ /* 0x001fc8000f8e0207 */
[----:B-1----:R-:W-:-:S04]  /*0090*/  IMAD.WIDE R2, R7, 0x4, R2 ;  /* 0x0000000407027825 */ /* 0x002fc800078e0202 */
[----:B---3--:R-:W-:Y:S01]  /*00a0*/  IMAD R13, R7, R0, RZ ;  /* 0x00000000070d7224 */ /* 0x008fe200078e02ff */
[----:B--2---:R0:W-:Y:S03]  /*00b0*/  STG.E desc[UR8][R2.64], RZ ;  /* 0x000000ff02007986 */ /* 0x0041e6000c101908 */
[----:B------:R-:W-:-:S04]  /*00c0*/  IMAD.IADD R12, R13, 0x1, R0 ;  /* 0x000000010d0c7824 */ /* 0x000fc800078e0200 */
[----:B----4-:R-:W-:Y:S01]  /*00d0*/  IMAD.IADD R9, R12, 0x1, R5 ;  /* 0x000000010c097824 */ /* 0x010fe200078e0205 */
[----:B------:R-:W-:Y:S04]  /*00e0*/  BAR.SYNC.DEFER_BLOCKING 0x0 ;  /* 0x0000000000007b1d */ /* 0x000fe80000010000 */
[----:B------:R-:W-:-:S13]  /*00f0*/  ISETP.GT.AND P0, PT, R9, R4, PT ;  /* 0x000000040900720c */ /* 0x000fda0003f04270 */
[----:B0-----:R-:W-:Y:S05]  /*0100*/  @P0 EXIT ;  /* 0x000000000000094d */ /* 0x001fea0003800000 */
[----:B------:R-:W-:Y:S01]  /*0110*/  ISETP.GE.AND P0, PT, R5, 0x2, PT ;  /* 0x000000020500780c */ /* 0x000fe20003f06270 */
[----:B------:R-:W-:-:S12]  /*0120*/  UMOV UR4, 0x1 ;  /* 0x0000000100047882 */ /* 0x000fd80000000000 */
[----:B------:R-:W-:Y:S05]  /*0130*/  @!P0 BRA `(.L_x_8) ;  /* 0x0000000000e48947 */ /* 0x000fea0003800000 */
[C---:B------:R-:W-:Y:S01]  /*0140*/  VIADD R8, R5.reuse, 0xfffffffe ;  /* 0xfffffffe05087836 */ /* 0x040fe20000000000 */
[----:B------:R-:W-:Y:S01]  /*0150*/  UMOV UR4, 0x1 ;  /* 0x0000000100047882 */ /* 0x000fe20000000000 */
[----:B------:R-:W-:-:S03]  /*0160*/  VIADD R6, R5, 0xffffffff ;  /* 0xffffffff05067836 */ /* 0x000fc60000000000 */
[----:B------:R-:W-:Y:S02]  /*0170*/  ISETP.GE.U32.AND P0, PT, R8, 0x3, PT ;  /* 0x000000030800780c */ /* 0x000fe40003f06070 */
[----:B------:R-:W-:-:S04]  /*0180*/  LOP3.LUT R7, R6, 0x3, RZ, 0xc0, !PT ;  /* 0x0000000306077812 */ /* 0x000fc800078ec0ff */
[----:B------:R-:W-:-:S07]  /*0190*/  ISETP.NE.AND P1, PT, R7, RZ, PT ;  /* 0x000000ff0700720c */ /* 0x000fce0003f25270 */
[----:B------:R-:W-:Y:S06]  /*01a0*/  @!P0 BRA `(.L_x_9) ;  /* 0x0000000000a48947 */ /* 0x000fec0003800000 */
[----:B------:R-:W-:Y:S01]  /*01b0*/  LOP3.LUT R6, R6, 0xfffffffc, RZ, 0xc0, !PT ;  /* 0xfffffffc06067812 */ /* 0x000fe200078ec0ff */
[----:B------:R-:W-:-:S04]  /*01c0*/  UMOV UR4, 0x1 ;  /* 0x0000000100047882 */ /* 0x000fc80000000000 */
[----:B------:R-:W-:-:S07]  /*01d0*/  IMAD.MOV R6, RZ, RZ, -R6 ;  /* 0x000000ffff067224 */ /* 0x000fce00078e0a06 */
.L_x_10:
[----:B------:R-:W-:Y:S01]  /*01e0*/  UIMAD UR6, UR4, 0xa, URZ ;  /* 0x0000000a040678a4 */ /* 0x000fe2000f8e02ff */
[----:B------:R-:W-:-:S03]  /*01f0*/  VIADD R6, R6, 0x4 ;  /* 0x0000000406067836 */ /* 0x000fc60000000000 */
[----:B------:R-:W-:Y:S02]  /*0200*/  UIMAD.WIDE.U32 UR4, UR6, -0xf0f0f0f, URZ ;  /* 0xf0f0f0f1060478a5 */ /* 0x000fe4000f8e00ff */
[----:B------:R-:W-:Y:S02]  /*0210*/  ISETP.NE.AND P0, PT, R6, RZ, PT ;  /* 0x000000ff0600720c */ /* 0x000fe40003f05270 */
[----:B------:R-:W-:-:S04]  /*0220*/  USHF.R.U32.HI UR5, URZ, 0x4, UR5 ;  /* 0x00000004ff057899 */ /* 0x000fc80008011605 */
[----:B------:R-:W-:-:S04]  /*0230*/  UIMAD UR5, UR5, -0x11, UR6 ;  /* 0xffffffef050578a4 */ /* 0x000fc8000f8e0206 */
[----:B------:R-:W-:-:S04]  /*0240*/  UPRMT UR4, UR5, 0x9910, URZ ;  /* 0x0000991005047896 */ /* 0x000fc800080000ff */
[----:B------:R-:W-:-:S04]  /*0250*/  UIMAD UR4, UR4, 0xa, URZ ;  /* 0x0000000a040478a4 */ /* 0x000fc8000f8e02ff */
[----:B------:R-:W-:-:S04]  /*0260*/  ULOP3.LUT UR5, UR4, 0xfe, URZ, 0xc0, !UPT ;  /* 0x000000fe04057892 */ /* 0x000fc8000f8ec0ff */
[----:B------:R-:W-:-:S04]  /*0270*/  UIMAD UR5, UR5, 0xf1, URZ ;  /* 0x000000f1050578a4 */ /* 0x000fc8000f8e02ff */
[----:B------:R-:W-:-:S04]  /*0280*/  USHF.R.U32.HI UR5, URZ, 0xc, UR5 ;  /* 0x0000000cff057899 */ /* 0x000fc80008011605 */
[----:B------:R-:W-:-:S04]  /*0290*/  UPRMT UR5, UR5, 0x9910, URZ ;  /* 0x0000991005057896 */ /* 0x000fc800080000ff */
[----:B------:R-:W-:-:S04]  /*02a0*/  UIMAD UR5, UR5, 0x11, URZ ;  /* 0x00000011050578a4 */ /* 0x000fc8000f8e02ff */
[----:B------:R-:W-:-:S04]  /*02b0*/  UIADD3 UR5, UPT, UPT, URZ, -UR5, URZ ;  /* 0x80000005ff057290 */ /* 0x000fc8000fffe0ff */
[----:B------:R-:W-:-:S04]  /*02c0*/  UPRMT UR5, UR5, 0x7710, URZ ;  /* 0x0000771005057896 */ /* 0x000fc800080000ff */
[----:B------:R-:W-:-:S04]  /*02d0*/  UIADD3 UR4, UPT, UPT, UR4, UR5, URZ ;  /* 0x0000000504047290 */ /* 0x000fc8000fffe0ff */
        /* <DEDUP_REMOVED lines=20> */
[----:B------:R-:W-:Y:S01]  /*0420*/  ULOP3.LUT UR4, UR4, 0xff, URZ, 0xc0, !UPT ;  /* 0x000000ff04047892 */ /* 0x000fe2000f8ec0ff */
[----:B------:R-:W-:Y:S11]  /*0430*/  @P0 BRA `(.L_x_10) ;  /* 0xfffffffc00680947 */ /* 0x000ff6000383ffff */
.L_x_9:
[----:B------:R-:W-:Y:S05]  /*0440*/  @!P1 BRA `(.L_x_8) ;  /* 0x0000000000209947 */ /* 0x000fea0003800000 */
[----:B------:R-:W-:-:S07]  /*0450*/  IMAD.MOV R7, RZ, RZ, -R7 ;  /* 0x000000ffff077224 */ /* 0x000fce00078e0a07 */
.L_x_11:
[----:B------:R-:W-:Y:S01]  /*0460*/  VIADD R7, R7, 0x1 ;  /* 0x0000000107077836 */ /* 0x000fe20000000000 */
[----:B------:R-:W-:-:S04]  /*0470*/  UIMAD UR6, UR4, 0xa, URZ ;  /* 0x0000000a040678a4 */ /* 0x000fc8000f8e02ff */
[----:B------:R-:W-:Y:S01]  /*0480*/  ISETP.NE.AND P0, PT, R7, RZ, PT ;  /* 0x000000ff0700720c */ /* 0x000fe20003f05270 */
[----:B------:R-:W-:-:S04]  /*0490*/  UIMAD.WIDE.U32 UR4, UR6, -0xf0f0f0f, URZ ;  /* 0xf0f0f0f1060478a5 */ /* 0x000fc8000f8e00ff */
[----:B------:R-:W-:-:S04]  /*04a0*/  USHF.R.U32.HI UR5, URZ, 0x4, UR5 ;  /* 0x00000004ff057899 */ /* 0x000fc80008011605 */
[----:B------:R-:W-:-:S04]  /*04b0*/  UIMAD UR4, UR5, -0x11, UR6 ;  /* 0xffffffef050478a4 */ /* 0x000fc8000f8e0206 */
[----:B------:R-:W-:Y:S08]  /*04c0*/  @P0 BRA `(.L_x_11) ;  /* 0xfffffffc00e40947 */ /* 0x000ff0000383ffff */
.L_x_8:
[----:B------:R-:W-:Y:S02]  /*04d0*/  ISETP.GE.AND P0, PT, R5, 0x1, PT ;  /* 0x000000010500780c */ /* 0x000fe40003f06270 */
[----:B------:R-:W-:-:S11]  /*04e0*/  CS2R R16, SRZ ;  /* 0x0000000000107805 */ /* 0x000fd6000001ff00 */
[----:B------:R-:W-:Y:S05]  /*04f0*/  @!P0 BRA `(.L_x_12) ;  /* 0x0000001c00448947 */ /* 0x000fea0003800000 */
[C---:B------:R-:W-:Y:S02]  /*0500*/  ISETP.GE.U32.AND P2, PT, R5.reuse, 0x8, PT ;  /* 0x000000080500780c */ /* 0x040fe40003f46070 */
[----:B------:R-:W-:Y:S02]  /*0510*/  CS2R R16, SRZ ;  /* 0x0000000000107805 */ /* 0x000fe4000001ff00 */
[----:B------:R-:W-:Y:S01]  /*0520*/  LOP3.LUT R22, R5, 0x7, RZ, 0xc0, !PT ;  /* 0x0000000705167812 */ /* 0x000fe200078ec0ff */
[----:B------:R-:W-:-:S03]  /*0530*/  IMAD.MOV.U32 R14, RZ, RZ, RZ ;  /* 0x000000ffff0e7224 */ /* 0x000fc600078e00ff */
[----:B------:R-:W-:-:S05]  /*0540*/  ISETP.NE.AND P1, PT, R22, RZ, PT ;  /* 0x000000ff1600720c */ /* 0x000fca0003f25270 */
[----:B------:R-:W-:Y:S08]  /*0550*/  @!P2 BRA `(.L_x_13) ;  /* 0x0000000c009ca947 */ /* 0x000ff00003800000 */
[----:B------:R-:W0:Y:S01]  /*0560*/  LDCU.64 UR6, c[0x0][0x388] ;  /* 0x00007100ff0677ac */ /* 0x000e220008000a00 */
[----:B------:R-:W1:Y:S01]  /*0570*/  LDC.64 R6, c[0x0][0x380] ;  /* 0x0000e000ff067b82 */ /* 0x000e620000000a00 */
[----:B------:R-:W-:Y:S01]  /*0580*/  LOP3.LUT R14, R5, 0x7ffffff8, RZ, 0xc0, !PT ;  /* 0x7ffffff8050e7812 */ /* 0x000fe200078ec0ff */
[----:B------:R-:W-:Y:S02]  /*0590*/  IMAD.MOV.U32 R17, RZ, RZ, RZ ;  /* 0x000000ffff117224 */ /* 0x000fe400078e00ff */
[----:B------:R-:W-:Y:S02]  /*05a0*/  IMAD.MOV.U32 R15, RZ, RZ, R13 ;  /* 0x000000ffff0f7224 */ /* 0x000fe400078e000d */
[----:B------:R-:W-:Y:S01]  /*05b0*/  IMAD.MOV R23, RZ, RZ, -R14 ;  /* 0x000000ffff177224 */ /* 0x000fe200078e0a0e */
[----:B0-----:R-:W-:-:S04]  /*05c0*/  UIADD3 UR5, UP0, UPT, UR6, 0x3, URZ ;  /* 0x0000000306057890 */ /* 0x001fc8000ff1e0ff */
[----:B------:R-:W-:Y:S02]  /*05d0*/  UIADD3.X UR6, UPT, UPT, URZ, UR7, URZ, UP0, !UPT ;  /* 0x00000007ff067290 */ /* 0x000fe400087fe4ff */
[----:B------:R-:W-:-:S04]  /*05e0*/  IMAD.U32 R19, RZ, RZ, UR5 ;  /* 0x00000005ff137e24 */ /* 0x000fc8000f8e00ff */
[----:B------:R-:W-:-:S07]  /*05f0*/  IMAD.U32 R11, RZ, RZ, UR6 ;  /* 0x00000006ff0b7e24 */ /* 0x000fce000f8e00ff */
.L_x_14:
[----:B------:R-:W-:Y:S02]  /*0600*/  SHF.R.S32.HI R10, RZ, 0x1f, R15 ;  /* 0x0000001fff0a7819 */ /* 0x000fe4000001140f */
[----:B-1----:R-:W-:-:S04]  /*0610*/  IADD3 R8, P2, P3, R15, 0x3, R6 ;  /* 0x000000030f087810 */ /* 0x002fc80007b5e006 */
[----:B------:R-:W-:-:S05]  /*0620*/  IADD3.X R9, PT, PT, R10, R7, RZ, P2, P3 ;  /* 0x000000070a097210 */ /* 0x000fca00017e64ff */
[----:B------:R-:W2:Y:S01]  /*0630*/  LDG.E.S8 R26, desc[UR8][R8.64+-0x3] ;  /* 0xfffffd08081a7981 */ /* 0x000ea2000c1e1300 */
[----:B------:R-:W-:-:S03]  /*0640*/  IMAD.MOV.U32 R10, RZ, RZ, R19 ;  /* 0x000000ffff0a7224 */ /* 0x000fc600078e0013 */
[----:B------:R-:W3:Y:S04]  /*0650*/  LDG.E.S8 R25, desc[UR8][R8.64+-0x2] ;  /* 0xfffffe0808197981 */ /* 0x000ee8000c1e1300 */
[----:B------:R-:W4:Y:S04]  /*0660*/  LDG.E.S8 R27, desc[UR8][R10.64+-0x3] ;  /* 0xfffffd080a1b7981 */ /* 0x000f28000c1e1300 */
[----:B------:R-:W5:Y:S04]  /*0670*/  LDG.E.S8 R21, desc[UR8][R10.64+-0x2] ;  /* 0xfffffe080a157981 */ /* 0x000f68000c1e1300 */
[----:B------:R-:W5:Y:S04]  /*0680*/  LDG.E.S8 R20, desc[UR8][R8.64+-0x1] ;  /* 0xffffff0808147981 */ /* 0x000f68000c1e1300 */
[----:B------:R-:W5:Y:S01]  /*0690*/  LDG.E.S8 R19, desc[UR8][R10.64+-0x1] ;  /* 0xffffff080a137981 */ /* 0x000f62000c1e1300 */
[----:B--2---:R-:W-:-:S04]  /*06a0*/  IMAD R26, R17, 0xa, R26 ;  /* 0x0000000a111a7824 */ /* 0x004fc800078e021a */
[----:B------:R-:W-:-:S05]  /*06b0*/  IMAD.HI R17, R26, 0x78787879, RZ ;  /* 0x787878791a117827 */ /* 0x000fca00078e02ff */
[----:B------:R-:W-:-:S04]  /*06c0*/  SHF.R.U32.HI R18, RZ, 0x1f, R17 ;  /* 0x0000001fff127819 */ /* 0x000fc80000011611 */
[----:B------:R-:W-:Y:S02]  /*06d0*/  LEA.HI.SX32 R29, R17, R18, 0x1d ;  /* 0x00000012111d7211 */ /* 0x000fe400078feaff */
[----:B------:R-:W2:Y:S04]  /*06e0*/  LDG.E.S8 R17, desc[UR8][R8.64] ;  /* 0x0000000808117981 */ /* 0x000ea8000c1e1300 */
[----:B------:R-:W2:Y:S01]  /*06f0*/  LDG.E.S8 R18, desc[UR8][R10.64] ;  /* 0x000000080a127981 */ /* 0x000ea2000c1e1300 */
[----:B----4-:R-:W-:Y:S02]  /*0700*/  IMAD R24, R16, 0xa, R27 ;  /* 0x0000000a10187824 */ /* 0x010fe400078e021b */
[----:B------:R-:W-:Y:S02]  /*0710*/  IMAD R16, R29, -0x11, R26 ;  /* 0xffffffef1d107824 */ /* 0x000fe400078e021a */
[----:B------:R-:W-:-:S04]  /*0720*/  IMAD.HI R26, R24, 0x78787879, RZ ;  /* 0x78787879181a7827 */ /* 0x000fc800078e02ff */
[----:B---3--:R-:W-:Y:S01]  /*0730*/  IMAD R16, R16, 0xa, R25 ;  /* 0x0000000a10107824 */ /* 0x008fe200078e0219 */
[----:B------:R-:W-:-:S04]  /*0740*/  SHF.R.U32.HI R25, RZ, 0x1f, R26 ;  /* 0x0000001fff197819 */ /* 0x000fc8000001161a */
[----:B------:R-:W-:Y:S02]  /*0750*/  LEA.HI.SX32 R27, R26, R25, 0x1d ;  /* 0x000000191a1b7211 */ /* 0x000fe400078feaff */
[----:B------:R-:W-:-:S05]  /*0760*/  PRMT R25, R16, 0x9910, RZ ;  /* 0x0000991010197816 */ /* 0x000fca00000000ff */
[----:B------:R-:W-:Y:S02]  /*0770*/  IMAD R25, R25, 0x7879, RZ ;  /* 0x0000787919197824 */ /* 0x000fe400078e02ff */
[----:B------:R-:W-:-:S03]  /*0780*/  IMAD R24, R27, -0x11, R24 ;  /* 0xffffffef1b187824 */ /* 0x000fc600078e0218 */
[----:B------:R-:W-:Y:S01]  /*0790*/  SHF.R.S32.HI R26, RZ, 0x10, R25 ;  /* 0x00000010ff1a7819 */ /* 0x000fe20000011419 */
[----:B-----5:R-:W-:-:S03]  /*07a0*/  IMAD R21, R24, 0xa, R21 ;  /* 0x0000000a18157824 */ /* 0x020fc600078e0215 */
[----:B------:R-:W-:-:S04]  /*07b0*/  LOP3.LUT R26, R26, 0xffff, RZ, 0xc0, !PT ;  /* 0x0000ffff1a1a7812 */ /* 0x000fc800078ec0ff */
[----:B------:R-:W-:-:S04]  /*07c0*/  SHF.R.U32.HI R24, RZ, 0xf, R26 ;  /* 0x0000000fff187819 */ /* 0x000fc8000001161a */
[----:B------:R-:W-:Y:S02]  /*07d0*/  LEA.HI.SX32 R24, R25, R24, 0xd ;  /* 0x0000001819187211 */ /* 0x000fe400078f6aff */
[----:B------:R-:W-:Y:S02]  /*07e0*/  PRMT R25, R21, 0x9910, RZ ;  /* 0x0000991015197816 */ /* 0x000fe400000000ff */
[----:B------:R-:W-:-:S03]  /*07f0*/  PRMT R26, R24, 0x9910, RZ ;  /* 0x00009910181a7816 */ /* 0x000fc600000000ff */
[----:B------:R-:W-:Y:S02]  /*0800*/  IMAD.MOV.U32 R24, RZ, RZ, R25 ;  /* 0x000000ffff187224 */ /* 0x000fe400078e0019 */
[----:B------:R-:W-:Y:S02]  /*0810*/  IMAD R26, R26, 0x11, RZ ;  /* 0x000000111a1a7824 */ /* 0x000fe400078e02ff */
[----:B------:R-:W-:Y:S02]  /*0820*/  IMAD R24, R24, 0x7879, RZ ;  /* 0x0000787918187824 */ /* 0x000fe400078e02ff */
[----:B------:R-:W-:-:S03]  /*0830*/  IMAD.MOV R26, RZ, RZ, -R26 ;  /* 0x000000ffff1a7224 */ /* 0x000fc600078e0a1a */
[----:B------:R-:W-:Y:S02]  /*0840*/  SHF.R.S32.HI R25, RZ, 0x10, R24 ;  /* 0x00000010ff197819 */ /* 0x000fe40000011418 */
[----:B------:R-:W-:Y:S02]  /*0850*/  PRMT R27, R26, 0x7710, RZ ;  /* 0x000077101a1b7816 */ /* 0x000fe400000000ff */
[----:B------:R-:W-:-:S03]  /*0860*/  LOP3.LUT R25, R25, 0xffff, RZ, 0xc0, !PT ;  /* 0x0000ffff19197812 */ /* 0x000fc600078ec0ff */
[----:B------:R-:W-:Y:S01]  /*0870*/  IMAD.IADD R26, R16, 0x1, R27 ;  /* 0x00000001101a7824 */ /* 0x000fe200078e021b */
[----:B------:R-:W-:Y:S01]  /*0880*/  SHF.R.U32.HI R25, RZ, 0xf, R25 ;  /* 0x0000000fff197819 */ /* 0x000fe20000011619 */
[----:B------:R-:W3:Y:S03]  /*0890*/  LDG.E.S8 R16, desc[UR8][R10.64+0x1] ;  /* 0x000001080a107981 */ /* 0x000ee6000c1e1300 */
[----:B------:R-:W-:Y:S02]  /*08a0*/  LEA.HI.SX32 R25, R24, R25, 0xd ;  /* 0x0000001918197211 */ /* 0x000fe400078f6aff */
[----:B------:R-:W-:Y:S02]  /*08b0*/  PRMT R27, R26, 0x9910, RZ ;  /* 0x000099101a1b7816 */ /* 0x000fe400000000ff */
[----:B------:R-:W-:-:S03]  /*08c0*/  PRMT R25, R25, 0x9910, RZ ;  /* 0x0000991019197816 */ /* 0x000fc600000000ff */
[----:B------:R-:W-:Y:S02]  /*08d0*/  IMAD R24, R27, 0xa, R20 ;  /* 0x0000000a1b187824 */ /* 0x000fe400078e0214 */
[----:B------:R-:W4:Y:S01]  /*08e0*/  LDG.E.S8 R20, desc[UR8][R8.64+0x1] ;  /* 0x0000010808147981 */ /* 0x000f22000c1e1300 */
[----:B------:R-:W-:-:S04]  /*08f0*/  IMAD R25, R25, 0x11, RZ ;  /* 0x0000001119197824 */ /* 0x000fc800078e02ff */
[----:B------:R-:W-:Y:S01]  /*0900*/  IMAD.MOV R25, RZ, RZ, -R25 ;  /* 0x000000ffff197224 */ /* 0x000fe200078e0a19 */
[----:B------:R-:W-:-:S04]  /*0910*/  PRMT R27, R24, 0x9910, RZ ;  /* 0x00009910181b7816 */ /* 0x000fc800000000ff */
[----:B------:R-:W-:-:S05]  /*0920*/  PRMT R26, R25, 0x7710, RZ ;  /* 0x00007710191a7816 */ /* 0x000fca00000000ff */
[----:B------:R-:W-:Y:S02]  /*0930*/  IMAD.IADD R25, R21, 0x1, R26 ;  /* 0x0000000115197824 */ /* 0x000fe400078e021a */
[----:B------:R-:W-:-:S03]  /*0940*/  IMAD R21, R27, 0x7879, RZ ;  /* 0x000078791b157824 */ /* 0x000fc600078e02ff */
[----:B------:R-:W-:Y:S02]  /*0950*/  PRMT R26, R25, 0x9910, RZ ;  /* 0x00009910191a7816 */ /* 0x000fe400000000ff */
[----:B------:R-:W-:-:S04]  /*0960*/  SHF.R.S32.HI R25, RZ, 0x10, R21 ;  /* 0x00000010ff197819 */ /* 0x000fc80000011415 */
[----:B------:R-:W-:Y:S01]  /*0970*/  LOP3.LUT R27, R25, 0xffff, RZ, 0xc0, !PT ;  /* 0x0000ffff191b7812 */ /* 0x000fe200078ec0ff */
[----:B------:R-:W-:-:S03]  /*0980*/  IMAD R25, R26, 0xa, R19 ;  /* 0x0000000a1a197824 */ /* 0x000fc600078e0213 */
[----:B------:R-:W-:Y:S02]  /*0990*/  SHF.R.U32.HI R26, RZ, 0xf, R27 ;  /* 0x0000000fff1a7819 */ /* 0x000fe4000001161b */
[----:B------:R-:W-:Y:S02]  /*09a0*/  PRMT R19, R25, 0x9910, RZ ;  /* 0x0000991019137816 */ /* 0x000fe400000000ff */
[----:B------:R-:W-:-:S03]  /*09b0*/  LEA.HI.SX32 R26, R21, R26, 0xd ;  /* 0x0000001a151a7211 */ /* 0x000fc600078f6aff */
[----:B------:R-:W-:Y:S01]  /*09c0*/  IMAD R19, R19, 0x7879, RZ ;  /* 0x0000787913137824 */ /* 0x000fe200078e02ff */
[----:B------:R-:W-:-:S04]  /*09d0*/  PRMT R27, R26, 0x9910, RZ ;  /* 0x000099101a1b7816 */ /* 0x000fc800000000ff */
[----:B------:R-:W-:-:S04]  /*09e0*/  SHF.R.S32.HI R21, RZ, 0x10, R19 ;  /* 0x00000010ff157819 */ /* 0x000fc80000011413 */
[----:B------:R-:W-:Y:S01]  /*09f0*/  LOP3.LUT R26, R21, 0xffff, RZ, 0xc0, !PT ;  /* 0x0000ffff151a7812 */ /* 0x000fe200078ec0ff */
[----:B------:R-:W-:-:S03]  /*0a00*/  IMAD R21, R27, 0x11, RZ ;  /* 0x000000111b157824 */ /* 0x000fc600078e02ff */
[----:B------:R-:W-:Y:S01]  /*0a10*/  SHF.R.U32.HI R26, RZ, 0xf, R26 ;  /* 0x0000000fff1a7819 */ /* 0x000fe2000001161a */
[----:B------:R-:W-:-:S03]  /*0a20*/  IMAD.MOV R21, RZ, RZ, -R21 ;  /* 0x000000ffff157224 */ /* 0x000fc600078e0a15 */
[----:B------:R-:W-:Y:S02]  /*0a30*/  LEA.HI.SX32 R26, R19, R26, 0xd ;  /* 0x0000001a131a7211 */ /* 0x000fe400078f6aff */
[----:B------:R-:W-:Y:S02]  /*0a40*/  PRMT R19, R21, 0x7710, RZ ;  /* 0x0000771015137816 */ /* 0x000fe400000000ff */
[----:B------:R-:W5:Y:S03]  /*0a50*/  LDG.E.S8 R21, desc[UR8][R10.64+0x2] ;  /* 0x000002080a157981 */ /* 0x000f66000c1e1300 */
[----:B------:R-:W-:Y:S02]  /*0a60*/  IMAD.IADD R24, R24, 0x1, R19 ;  /* 0x0000000118187824 */ /* 0x000fe400078e0213 */
[----:B------:R-:W5:Y:S01]  /*0a70*/  LDG.E.S8 R19, desc[UR8][R8.64+0x2] ;  /* 0x0000020808137981 */ /* 0x000f62000c1e1300 */
[----:B------:R-:W-:-:S05]  /*0a80*/  PRMT R26, R26, 0x9910, RZ ;  /* 0x000099101a1a7816 */ /* 0x000fca00000000ff */
[----:B------:R-:W-:-:S04]  /*0a90*/  IMAD R26, R26, 0x11, RZ ;  /* 0x000000111a1a7824 */ /* 0x000fc800078e02ff */
[----:B------:R-:W-:Y:S01]  /*0aa0*/  IMAD.MOV R26, RZ, RZ, -R26 ;  /* 0x000000ffff1a7224 */ /* 0x000fe200078e0a1a */
[----:B------:R-:W-:-:S04]  /*0ab0*/  PRMT R27, R24, 0x9910, RZ ;  /* 0x00009910181b7816 */ /* 0x000fc800000000ff */
[----:B------:R-:W-:-:S05]  /*0ac0*/  PRMT R24, R26, 0x7710, RZ ;  /* 0x000077101a187816 */ /* 0x000fca00000000ff */
[----:B------:R-:W-:Y:S02]  /*0ad0*/  IMAD.IADD R25, R25, 0x1, R24 ;  /* 0x0000000119197824 */ /* 0x000fe400078e0218 */
[----:B------:R-:W-:-:S03]  /*0ae0*/  IMAD.MOV.U32 R26, RZ, RZ, R27 ;  /* 0x000000ffff1a7224 */ /* 0x000fc600078e001b */
[----:B------:R-:W-:Y:S01]  /*0af0*/  PRMT R25, R25, 0x9910, RZ ;  /* 0x0000991019197816 */ /* 0x000fe200000000ff */
[----:B--2---:R-:W-:Y:S02]  /*0b00*/  IMAD R24, R26, 0xa, R17 ;  /* 0x0000000a1a187824 */ /* 0x004fe400078e0211 */
[----:B------:R-:W2:Y:S02]  /*0b10*/  LDG.E.S8 R17, desc[UR8][R8.64+0x3] ;  /* 0x0000030808117981 */ /* 0x000ea4000c1e1300 */
[----:B------:R-:W-:Y:S02]  /*0b20*/  IMAD R25, R25, 0xa, R18 ;  /* 0x0000000a19197824 */ /* 0x000fe400078e0212 */
[----:B------:R0:W2:Y:S04]  /*0b30*/  LDG.E.S8 R18, desc[UR8][R8.64+0x4] ;  /* 0x0000040808127981 */ /* 0x0000a8000c1e1300 */
[----:B------:R-:W2:Y:S01]  /*0b40*/  LDG.E.S8 R8, desc[UR8][R10.64+0x3] ;  /* 0x000003080a087981 */ /* 0x000ea2000c1e1300 */
[----:B------:R-:W-:-:S05]  /*0b50*/  PRMT R26, R24, 0x9910, RZ ;  /* 0x00009910181a7816 */ /* 0x000fca00000000ff */
[----:B------:R-:W-:Y:S01]  /*0b60*/  IMAD R26, R26, 0x7879, RZ ;  /* 0x000078791a1a7824 */ /* 0x000fe200078e02ff */
[----:B------:R-:W-:-:S04]  /*0b70*/  PRMT R28, R25, 0x9910, RZ ;  /* 0x00009910191c7816 */ /* 0x000fc800000000ff */
[----:B------:R-:W-:-:S04]  /*0b80*/  SHF.R.S32.HI R27, RZ, 0x10, R26 ;  /* 0x00000010ff1b7819 */ /* 0x000fc8000001141a */
[----:B------:R-:W-:Y:S01]  /*0b90*/  LOP3.LUT R29, R27, 0xffff, RZ, 0xc0, !PT ;  /* 0x0000ffff1b1d7812 */ /* 0x000fe200078ec0ff */
[----:B------:R-:W-:-:S05]  /*0ba0*/  IMAD R27, R28, 0x7879, RZ ;  /* 0x000078791c1b7824 */ /* 0x000fca00078e02ff */
[----:B------:R-:W-:-:S04]  /*0bb0*/  SHF.R.S32.HI R28, RZ, 0x10, R27 ;  /* 0x00000010ff1c7819 */ /* 0x000fc8000001141b */
[----:B------:R-:W-:-:S04]  /*0bc0*/  LOP3.LUT R28, R28, 0xffff, RZ, 0xc0, !PT ;  /* 0x0000ffff1c1c7812 */ /* 0x000fc800078ec0ff */
[----:B------:R-:W-:-:S04]  /*0bd0*/  SHF.R.U32.HI R28, RZ, 0xf, R28 ;  /* 0x0000000fff1c7819 */ /* 0x000fc8000001161c */
[----:B------:R-:W-:-:S04]  /*0be0*/  LEA.HI.SX32 R28, R27, R28, 0xd ;  /* 0x0000001c1b1c7211 */ /* 0x000fc800078f6aff */
[----:B0-----:R-:W-:-:S05]  /*0bf0*/  PRMT R9, R28, 0x9910, RZ ;  /* 0x000099101c097816 */ /* 0x001fca00000000ff */
[----:B------:R-:W-:-:S04]  /*0c00*/  IMAD R9, R9, 0x11, RZ ;  /* 0x0000001109097824 */ /* 0x000fc800078e02ff */
[----:B------:R-:W-:-:S05]  /*0c10*/  IMAD.MOV R9, RZ, RZ, -R9 ;  /* 0x000000ffff097224 */ /* 0x000fca00078e0a09 */
[----:B------:R-:W-:Y:S02]  /*0c20*/  PRMT R28, R9, 0x7710, RZ ;  /* 0x00007710091c7816 */ /* 0x000fe400000000ff */
[----:B------:R-:W2:Y:S01]  /*0c30*/  LDG.E.S8 R9, desc[UR8][R10.64+0x4] ;  /* 0x000004080a097981 */ /* 0x000ea2000c1e1300 */
[----:B------:R-:W-:-:S04]  /*0c40*/  SHF.R.U32.HI R29, RZ, 0xf, R29 ;  /* 0x0000000fff1d7819 */ /* 0x000fc8000001161d */
[----:B------:R-:W-:-:S04]  /*0c50*/  LEA.HI.SX32 R26, R26, R29, 0xd ;  /* 0x0000001d1a1a7211 */ /* 0x000fc800078f6aff */
[----:B------:R-:W-:Y:S01]  /*0c60*/  PRMT R26, R26, 0x9910, RZ ;  /* 0x000099101a1a7816 */ /* 0x000fe200000000ff */
[----:B------:R-:W-:-:S04]  /*0c70*/  IMAD.IADD R25, R25, 0x1, R28 ;  /* 0x0000000119197824 */ /* 0x000fc800078e021c */
[----:B------:R-:W-:Y:S01]  /*0c80*/  IMAD R26, R26, 0x11, RZ ;  /* 0x000000111a1a7824 */ /* 0x000fe200078e02ff */
[----:B------:R-:W-:-:S03]  /*0c90*/  PRMT R27, R25, 0x9910, RZ ;  /* 0x00009910191b7816 */ /* 0x000fc600000000ff */
[----:B------:R-:W-:Y:S02]  /*0ca0*/  IMAD.MOV R26, RZ, RZ, -R26 ;  /* 0x000000ffff1a7224 */ /* 0x000fe400078e0a1a */
[----:B---3--:R-:W-:-:S03]  /*0cb0*/  IMAD R16, R27, 0xa, R16 ;  /* 0x0000000a1b107824 */ /* 0x008fc600078e0210 */
[----:B------:R-:W-:-:S05]  /*0cc0*/  PRMT R25, R26, 0x7710, RZ ;  /* 0x000077101a197816 */ /* 0x000fca00000000ff */
[----:B------:R-:W-:Y:S01]  /*0cd0*/  IMAD.IADD R24, R24, 0x1, R25 ;  /* 0x0000000118187824 */ /* 0x000fe200078e0219 */
[----:B------:R-:W-:-:S04]  /*0ce0*/  PRMT R25, R16, 0x9910, RZ ;  /* 0x0000991010197816 */ /* 0x000fc800000000ff */
[----:B------:R-:W-:Y:S01]  /*0cf0*/  PRMT R27, R24, 0x9910, RZ ;  /* 0x00009910181b7816 */ /* 0x000fe200000000ff */
[----:B------:R-:W-:-:S04]  /*0d00*/  IMAD R25, R25, 0x7879, RZ ;  /* 0x0000787919197824 */ /* 0x000fc800078e02ff */
[----:B----4-:R-:W-:Y:S01]  /*0d10*/  IMAD R20, R27, 0xa, R20 ;  /* 0x0000000a1b147824 */ /* 0x010fe200078e0214 */
[----:B------:R-:W-:-:S04]  /*0d20*/  SHF.R.S32.HI R24, RZ, 0x10, R25 ;  /* 0x00000010ff187819 */ /* 0x000fc80000011419 */
[----:B------:R-:W-:Y:S02]  /*0d30*/  PRMT R27, R20, 0x9910, RZ ;  /* 0x00009910141b7816 */ /* 0x000fe400000000ff */
[----:B------:R-:W-:-:S03]  /*0d40*/  LOP3.LUT R26, R24, 0xffff, RZ, 0xc0, !PT ;  /* 0x0000ffff181a7812 */ /* 0x000fc600078ec0ff */
[----:B------:R-:W-:Y:S01]  /*0d50*/  IMAD R24, R27, 0x7879, RZ ;  /* 0x000078791b187824 */ /* 0x000fe200078e02ff */
[----:B------:R-:W-:-:S04]  /*0d60*/  SHF.R.U32.HI R26, RZ, 0xf, R26 ;  /* 0x0000000fff1a7819 */ /* 0x000fc8000001161a */
[----:B------:R-:W-:Y:S02]  /*0d70*/  LEA.HI.SX32 R26, R25, R26, 0xd ;  /* 0x0000001a191a7211 */ /* 0x000fe400078f6aff */
[----:B------:R-:W-:-:S04]  /*0d80*/  SHF.R.S32.HI R25, RZ, 0x10, R24 ;  /* 0x00000010ff197819 */ /* 0x000fc80000011418 */
[----:B------:R-:W-:-:S04]  /*0d90*/  LOP3.LUT R25, R25, 0xffff, RZ, 0xc0, !PT ;  /* 0x0000ffff19197812 */ /* 0x000fc800078ec0ff */
[----:B------:R-:W-:-:S04]  /*0da0*/  SHF.R.U32.HI R25, RZ, 0xf, R25 ;  /* 0x0000000fff197819 */ /* 0x000fc80000011619 */
[----:B------:R-:W-:Y:S02]  /*0db0*/  LEA.HI.SX32 R25, R24, R25, 0xd ;  /* 0x0000001918197211 */ /* 0x000fe400078f6aff */
[----:B------:R-:W-:Y:S02]  /*0dc0*/  PRMT R24, R26, 0x9910, RZ ;  /* 0x000099101a187816 */ /* 0x000fe400000000ff */
[----:B------:R-:W-:-:S03]  /*0dd0*/  PRMT R25, R25, 0x9910, RZ ;  /* 0x0000991019197816 */ /* 0x000fc600000000ff */
[----:B------:R-:W-:Y:S02]  /*0de0*/  IMAD R24, R24, 0x11, RZ ;  /* 0x0000001118187824 */ /* 0x000fe400078e02ff */
[----:B------:R-:W-:Y:S02]  /*0df0*/  IMAD R25, R25, 0x11, RZ ;  /* 0x0000001119197824 */ /* 0x000fe400078e02ff */
[----:B------:R-:W-:Y:S02]  /*0e00*/  IMAD.MOV R24, RZ, RZ, -R24 ;  /* 0x000000ffff187224 */ /* 0x000fe400078e0a18 */
[----:B------:R-:W-:-:S03]  /*0e10*/  IMAD.MOV R27, RZ, RZ, -R25 ;  /* 0x000000ffff1b7224 */ /* 0x000fc600078e0a19 */
[----:B------:R-:W-:Y:S02]  /*0e20*/  PRMT R25, R24, 0x7710, RZ ;  /* 0x0000771018197816 */ /* 0x000fe400000000ff */
[----:B------:R-:W-:-:S03]  /*0e30*/  PRMT R27, R27, 0x7710, RZ ;  /* 0x000077101b1b7816 */ /* 0x000fc600000000ff */
[----:B------:R-:W-:Y:S02]  /*0e40*/  IMAD.IADD R16, R16, 0x1, R25 ;  /* 0x0000000110107824 */ /* 0x000fe400078e0219 */
[----:B------:R-:W-:-:S03]  /*0e50*/  IMAD.IADD R20, R20, 0x1, R27 ;  /* 0x0000000114147824 */ /* 0x000fc600078e021b */
[----:B------:R-:W-:Y:S02]  /*0e60*/  PRMT R16, R16, 0x9910, RZ ;  /* 0x0000991010107816 */ /* 0x000fe400000000ff */
[----:B------:R-:W-:-:S03]  /*0e70*/  PRMT R20, R20, 0x9910, RZ ;  /* 0x0000991014147816 */ /* 0x000fc600000000ff */
[----:B-----5:R-:W-:Y:S02]  /*0e80*/  IMAD R21, R16, 0xa, R21 ;  /* 0x0000000a10157824 */ /* 0x020fe400078e0215 */
[----:B------:R-:W-:-:S03]  /*0e90*/  IMAD R19, R20, 0xa, R19 ;  /* 0x0000000a14137824 */ /* 0x000fc600078e0213 */
[----:B------:R-:W-:Y:S02]  /*0ea0*/  PRMT R20, R21, 0x9910, RZ ;  /* 0x0000991015147816 */ /* 0x000fe400000000ff */
[----:B------:R-:W-:-:S03]  /*0eb0*/  PRMT R16, R19, 0x9910, RZ ;  /* 0x0000991013107816 */ /* 0x000fc600000000ff */
[----:B------:R-:W-:Y:S02]  /*0ec0*/  IMAD R20, R20, 0x7879, RZ ;  /* 0x0000787914147824 */ /* 0x000fe400078e02ff */
[----:B------:R-:W-:-:S03]  /*0ed0*/  IMAD R16, R16, 0x7879, RZ ;  /* 0x0000787910107824 */ /* 0x000fc600078e02ff */
[----:B------:R-:W-:Y:S02]  /*0ee0*/  SHF.R.S32.HI R24, RZ, 0x10, R20 ;  /* 0x00000010ff187819 */ /* 0x000fe40000011414 */
[----:B------:R-:W-:Y:S02]  /*0ef0*/  SHF.R.S32.HI R25, RZ, 0x10, R16 ;  /* 0x00000010ff197819 */ /* 0x000fe40000011410 */
[----:B------:R-:W-:Y:S02]  /*0f00*/  LOP3.LUT R24, R24, 0xffff, RZ, 0xc0, !PT ;  /* 0x0000ffff18187812 */ /* 0x000fe400078ec0ff */
[----:B------:R-:W-:Y:S02]  /*0f10*/  LOP3.LUT R27, R25, 0xffff, RZ, 0xc0, !PT ;  /* 0x0000ffff191b7812 */ /* 0x000fe400078ec0ff */
[----:B------:R-:W-:Y:S02]  /*0f20*/  SHF.R.U32.HI R25, RZ, 0xf, R24 ;  /* 0x0000000fff197819 */ /* 0x000fe40000011618 */
[----:B------:R-:W-:-:S02]  /*0f30*/  SHF.R.U32.HI R27, RZ, 0xf, R27 ;  /* 0x0000000fff1b7819 */ /* 0x000fc4000001161b */
[----:B------:R-:W-:Y:S02]  /*0f40*/  LEA.HI.SX32 R25, R20, R25, 0xd ;  /* 0x0000001914197211 */ /* 0x000fe400078f6aff */
        /* <DEDUP_REMOVED lines=13> */
[----:B------:R-:W-:Y:S02]  /*1020*/  IMAD.MOV.U32 R19, RZ, RZ, R21 ;  /* 0x000000ffff137224 */ /* 0x000fe400078e0015 */
[----:B--2---:R-:W-:Y:S02]  /*1030*/  IMAD R17, R16, 0xa, R17 ;  /* 0x0000000a10117824 */ /* 0x004fe400078e0211 */
        /* <DEDUP_REMOVED lines=18> */
[----:B------:R-:W-:-:S05]  /*1160*/  IMAD.MOV R16, RZ, RZ, -R16 ;  /* 0x000000ffff107224 */ /* 0x000fca00078e0a10 */
[----:B------:R-:W-:Y:S02]  /*1170*/  PRMT R19, R16, 0x7710, RZ ;  /* 0x0000771010137816 */ /* 0x000fe400000000ff */
[----:B------:R-:W-:-:S03]  /*1180*/  PRMT R16, R20, 0x7710, RZ ;  /* 0x0000771014107816 */ /* 0x000fc600000000ff */
[----:B------:R-:W-:Y:S02]  /*1190*/  IMAD.IADD R8, R8, 0x1, R19 ;  /* 0x0000000108087824 */ /* 0x000fe400078e0213 */
[----:B------:R-:W-:-:S03]  /*11a0*/  IMAD.IADD R17, R17, 0x1, R16 ;  /* 0x0000000111117824 */ /* 0x000fc600078e0210 */
[----:B------:R-:W-:Y:S02]  /*11b0*/  PRMT R8, R8, 0x9910, RZ ;  /* 0x0000991008087816 */ /* 0x000fe400000000ff */
[----:B------:R-:W-:-:S03]  /*11c0*/  PRMT R17, R17, 0x9910, RZ ;  /* 0x0000991011117816 */ /* 0x000fc600000000ff */
[----:B------:R-:W-:Y:S02]  /*11d0*/  IMAD R9, R8, 0xa, R9 ;  /* 0x0000000a08097824 */ /* 0x000fe400078e0209 */
        /* <DEDUP_REMOVED lines=14> */
[----:B------:R-:W-:Y:S01]  /*12c0*/  PRMT R16, R16, 0x9910, RZ ;  /* 0x0000991010107816 */ /* 0x000fe200000000ff */
[----:B------:R-:W-:Y:S02]  /*12d0*/  VIADD R23, R23, 0x8 ;  /* 0x0000000817177836 */ /* 0x000fe40000000000 */
[----:B------:R-:W-:Y:S02]  /*12e0*/  IMAD R8, R8, 0x11, RZ ;  /* 0x0000001108087824 */ /* 0x000fe400078e02ff */
[----:B------:R-:W-:Y:S01]  /*12f0*/  IMAD R16, R16, 0x11, RZ ;  /* 0x0000001110107824 */ /* 0x000fe200078e02ff */
[----:B------:R-:W-:Y:S01]  /*1300*/  ISETP.NE.AND P2, PT, R23, RZ, PT ;  /* 0x000000ff1700720c */ /* 0x000fe20003f45270 */
[----:B------:R-:W-:-:S02]  /*1310*/  IMAD.MOV R8, RZ, RZ, -R8 ;  /* 0x000000ffff087224 */ /* 0x000fc400078e0a08 */
[----:B------:R-:W-:-:S03]  /*1320*/  IMAD.MOV R16, RZ, RZ, -R16 ;  /* 0x000000ffff107224 */ /* 0x000fc600078e0a10 */
[----:B------:R-:W-:Y:S02]  /*1330*/  PRMT R8, R8, 0x7710, RZ ;  /* 0x0000771008087816 */ /* 0x000fe400000000ff */
[----:B------:R-:W-:Y:S02]  /*1340*/  PRMT R17, R16, 0x7710, RZ ;  /* 0x0000771010117816 */ /* 0x000fe400000000ff */
[----:B------:R-:W-:Y:S01]  /*1350*/  IADD3 R19, P3, PT, R10, 0x8, RZ ;  /* 0x000000080a137810 */ /* 0x000fe20007f7e0ff */
[----:B------:R-:W-:Y:S02]  /*1360*/  IMAD.IADD R9, R9, 0x1, R8 ;  /* 0x0000000109097824 */ /* 0x000fe400078e0208 */
[----:B------:R-:W-:Y:S02]  /*1370*/  IMAD.IADD R18, R18, 0x1, R17 ;  /* 0x0000000112127824 */ /* 0x000fe400078e0211 */
[----:B------:R-:W-:Y:S01]  /*1380*/  IMAD.X R11, RZ, RZ, R11, P3 ;  /* 0x000000ffff0b7224 */ /* 0x000fe200018e060b */
[----:B------:R-:W-:Y:S01]  /*1390*/  PRMT R16, R9, 0x9910, RZ ;  /* 0x0000991009107816 */ /* 0x000fe200000000ff */
[----:B------:R-:W-:Y:S01]  /*13a0*/  VIADD R15, R15, 0x8 ;  /* 0x000000080f0f7836 */ /* 0x000fe20000000000 */
[----:B------:R-:W-:Y:S01]  /*13b0*/  PRMT R17, R18, 0x9910, RZ ;  /* 0x0000991012117816 */ /* 0x000fe200000000ff */
[----:B------:R-:W-:Y:S06]  /*13c0*/  @P2 BRA `(.L_x_14) ;  /* 0xfffffff0008c2947 */ /* 0x000fec000383ffff */
.L_x_13:
[----:B------:R-:W-:Y:S05]  /*13d0*/  @!P1 BRA `(.L_x_12) ;  /* 0x0000000c008c9947 */ /* 0x000fea0003800000 */
[----:B------:R-:W-:Y:S02]  /*13e0*/  ISETP.GE.U32.AND P1, PT, R22, 0x4, PT ;  /* 0x000000041600780c */ /* 0x000fe40003f26070 */
[----:B------:R-:W-:-:S04]  /*13f0*/  LOP3.LUT R21, R5, 0x3, RZ, 0xc0, !PT ;  /* 0x0000000305157812 */ /* 0x000fc800078ec0ff */
[----:B------:R-:W-:-:S07]  /*1400*/  ISETP.NE.AND P2, PT, R21, RZ, PT ;  /* 0x000000ff1500720c */ /* 0x000fce0003f45270 */
[----:B------:R-:W-:Y:S06]  /*1410*/  @!P1 BRA `(.L_x_15) ;  /* 0x0000000400dc9947 */ /* 0x000fec0003800000 */
[----:B------:R-:W0:Y:S01]  /*1420*/  LDCU.128 UR12, c[0x0][0x380] ;  /* 0x00007000ff0c77ac */ /* 0x000e220008000c00 */
[----:B------:R-:W-:Y:S01]  /*1430*/  IMAD.IADD R7, R13, 0x1, R14 ;  /* 0x000000010d077824 */ /* 0x000fe200078e020e */
[----:B0-----:R-:W-:-:S04]  /*1440*/  IADD3 R8, P1, PT, R14, UR14, RZ ;  /* 0x0000000e0e087c10 */ /* 0x001fc8000ff3e0ff */
[----:B------:R-:W-:Y:S01]  /*1450*/  IADD3 R6, P3, PT, R7, UR12, RZ ;  /* 0x0000000c07067c10 */ /* 0x000fe2000ff7e0ff */
[----:B------:R-:W-:-:S03]  /*1460*/  IMAD.X R9, RZ, RZ, UR15, P1 ;  /* 0x0000000fff097e24 */ /* 0x000fc600088e06ff */
[----:B------:R-:W-:Y:S02]  /*1470*/  LEA.HI.X.SX32 R7, R7, UR13, 0x1, P3 ;  /* 0x0000000d07077c11 */ /* 0x000fe400098f0eff */
[----:B------:R-:W2:Y:S04]  /*1480*/  LDG.E.S8 R23, desc[UR8][R8.64] ;  /* 0x0000000808177981 */ /* 0x000ea8000c1e1300 */
[----:B------:R-:W3:Y:S04]  /*1490*/  LDG.E.S8 R22, desc[UR8][R6.64] ;  /* 0x0000000806167981 */ /* 0x000ee8000c1e1300 */
[----:B------:R-:W4:Y:S04]  /*14a0*/  LDG.E.S8 R20, desc[UR8][R8.64+0x1] ;  /* 0x0000010808147981 */ /* 0x000f28000c1e1300 */
[----:B------:R-:W5:Y:S04]  /*14b0*/  LDG.E.S8 R19, desc[UR8][R6.64+0x1] ;  /* 0x0000010806137981 */ /* 0x000f68000c1e1300 */
[----:B------:R-:W5:Y:S04]  /*14c0*/  LDG.E.S8 R15, desc[UR8][R8.64+0x2] ;  /* 0x00000208080f7981 */ /* 0x000f68000c1e1300 */
[----:B------:R-:W5:Y:S04]  /*14d0*/  LDG.E.S8 R10, desc[UR8][R6.64+0x2] ;  /* 0x00000208060a7981 */ /* 0x000f68000c1e1300 */
[----:B------:R0:W5:Y:S04]  /*14e0*/  LDG.E.S8 R11, desc[UR8][R8.64+0x3] ;  /* 0x00000308080b7981 */ /* 0x000168000c1e1300 */
[----:B------:R1:W5:Y:S01]  /*14f0*/  LDG.E.S8 R18, desc[UR8][R6.64+0x3] ;  /* 0x0000030806127981 */ /* 0x000362000c1e1300 */
[----:B------:R-:W-:-:S02]  /*1500*/  VIADD R14, R14, 0x4 ;  /* 0x000000040e0e7836 */ /* 0x000fc40000000000 */
[----:B--2---:R-:W-:Y:S02]  /*1510*/  IMAD R16, R16, 0xa, R23 ;  /* 0x0000000a10107824 */ /* 0x004fe400078e0217 */
[----:B---3--:R-:W-:-:S03]  /*1520*/  IMAD R17, R17, 0xa, R22 ;  /* 0x0000000a11117824 */ /* 0x008fc600078e0216 */
[----:B------:R-:W-:Y:S02]  /*1530*/  PRMT R22, R16, 0x9910, RZ ;  /* 0x0000991010167816 */ /* 0x000fe400000000ff */
[----:B------:R-:W-:-:S03]  /*1540*/  PRMT R24, R17, 0x9910, RZ ;  /* 0x0000991011187816 */ /* 0x000fc600000000ff */
[----:B------:R-:W-:Y:S02]  /*1550*/  IMAD R23, R22, 0x7879, RZ ;  /* 0x0000787916177824 */ /* 0x000fe400078e02ff */
[----:B------:R-:W-:-:S03]  /*1560*/  IMAD R24, R24, 0x7879, RZ ;  /* 0x0000787918187824 */ /* 0x000fc600078e02ff */
[----:B------:R-:W-:Y:S02]  /*1570*/  SHF.R.S32.HI R22, RZ, 0x10, R23 ;  /* 0x00000010ff167819 */ /* 0x000fe40000011417 */
[----:B0-----:R-:W-:Y:S02]  /*1580*/  SHF.R.S32.HI R8, RZ, 0x10, R24 ;  /* 0x00000010ff087819 */ /* 0x001fe40000011418 */
[----:B-1----:R-:W-:Y:S02]  /*1590*/  LOP3.LUT R6, R22, 0xffff, RZ, 0xc0, !PT ;  /* 0x0000ffff16067812 */ /* 0x002fe400078ec0ff */
        /* <DEDUP_REMOVED lines=17> */
[----:B----4-:R-:W-:Y:S02]  /*16b0*/  IMAD R20, R7, 0xa, R20 ;  /* 0x0000000a07147824 */ /* 0x010fe400078e0214 */
[----:B-----5:R-:W-:-:S03]  /*16c0*/  IMAD R19, R6, 0xa, R19 ;  /* 0x0000000a06137824 */ /* 0x020fc600078e0213 */
        /* <DEDUP_REMOVED lines=75> */
[----:B------:R-:W-:-:S07]  /*1b80*/  PRMT R17, R18, 0x9910, RZ ;  /* 0x0000991012117816 */ /* 0x000fce00000000ff */
.L_x_15:
[----:B------:R-:W-:Y:S05]  /*1b90*/  @!P2 BRA `(.L_x_12) ;  /* 0x00000004009ca947 */ /* 0x000fea0003800000 */
[----:B------:R-:W-:Y:S02]  /*1ba0*/  ISETP.NE.AND P1, PT, R21, 0x1, PT ;  /* 0x000000011500780c */ /* 0x000fe40003f25270 */
[----:B------:R-:W-:-:S04]  /*1bb0*/  LOP3.LUT R6, R5, 0x1, RZ, 0xc0, !PT ;  /* 0x0000000105067812 */ /* 0x000fc800078ec0ff */
[----:B------:R-:W-:-:S07]  /*1bc0*/  ISETP.NE.U32.AND P2, PT, R6, 0x1, PT ;  /* 0x000000010600780c */ /* 0x000fce0003f45070 */
        /* <DEDUP_REMOVED lines=9> */
[----:B------:R0:W4:Y:S04]  /*1c60*/  LDG.E.S8 R6, desc[UR8][R8.64+0x1] ;  /* 0x0000010808067981 */ /* 0x000128000c1e1300 */
        /* <DEDUP_REMOVED lines=18> */
[----:B------:R-:W-:Y:S02]  /*1d90*/  IMAD.MOV.U32 R8, RZ, RZ, R18 ;  /* 0x000000ffff087224 */ /* 0x000fe400078e0012 */
[----:B------:R-:W-:Y:S02]  /*1da0*/  IMAD R9, R9, 0x11, RZ ;  /* 0x0000001109097824 */ /* 0x000fe400078e02ff */
[----:B------:R-:W-:Y:S02]  /*1db0*/  IMAD R8, R8, 0x11, RZ ;  /* 0x0000001108087824 */ /* 0x000fe400078e02ff */
[----:B-1----:R-:W-:Y:S02]  /*1dc0*/  IMAD.MOV R10, RZ, RZ, -R9 ;  /* 0x000000ffff0a7224 */ /* 0x002fe400078e0a09 */
[----:B------:R-:W-:-:S05]  /*1dd0*/  IMAD.MOV R8, RZ, RZ, -R8 ;  /* 0x000000ffff087224 */ /* 0x000fca00078e0a08 */
        /* <DEDUP_REMOVED lines=32> */
.L_x_16:
[----:B------:R-:W-:Y:S05]  /*1fe0*/  @P2 BRA `(.L_x_12) ;  /* 0x0000000000882947 */ /* 0x000fea0003800000 */
[----:B------:R-:W0:Y:S01]  /*1ff0*/  LDCU.128 UR12, c[0x0][0x380] ;  /* 0x00007000ff0c77ac */ /* 0x000e220008000c00 */
[----:B------:R-:W-:Y:S01]  /*2000*/  IMAD.IADD R7, R13, 0x1, R14 ;  /* 0x000000010d077824 */ /* 0x000fe200078e020e */
[----:B0-----:R-:W-:-:S04]  /*2010*/  IADD3 R14, P1, PT, R14, UR14, RZ ;  /* 0x0000000e0e0e7c10 */ /* 0x001fc8000ff3e0ff */
[----:B------:R-:W-:Y:S01]  /*2020*/  IADD3 R6, P2, PT, R7, UR12, RZ ;  /* 0x0000000c07067c10 */ /* 0x000fe2000ff5e0ff */
[----:B------:R-:W-:-:S03]  /*2030*/  IMAD.X R15, RZ, RZ, UR15, P1 ;  /* 0x0000000fff0f7e24 */ /* 0x000fc600088e06ff */
[----:B------:R-:W-:-:S03]  /*2040*/  LEA.HI.X.SX32 R7, R7, UR13, 0x1, P2 ;  /* 0x0000000d07077c11 */ /* 0x000fc600090f0eff */
[----:B------:R-:W2:Y:S04]  /*2050*/  LDG.E.S8 R15, desc[UR8][R14.64] ;  /* 0x000000080e0f7981 */ /* 0x000ea8000c1e1300 */
[----:B------:R-:W3:Y:S01]  /*2060*/  LDG.E.S8 R6, desc[UR8][R6.64] ;  /* 0x0000000806067981 */ /* 0x000ee2000c1e1300 */
[----:B--2---:R-:W-:Y:S02]  /*2070*/  IMAD R16, R16, 0xa, R15 ;  /* 0x0000000a10107824 */ /* 0x004fe400078e020f */
[----:B---3--:R-:W-:-:S03]  /*2080*/  IMAD R17, R17, 0xa, R6 ;  /* 0x0000000a11117824 */ /* 0x008fc600078e0206 */
        /* <DEDUP_REMOVED lines=24> */
.L_x_12:
[----:B------:R-:W-:-:S13]  /*2210*/  ISETP.GE.AND P1, PT, R0, 0x1, PT ;  /* 0x000000010000780c */ /* 0x000fda0003f26270 */
[----:B------:R-:W-:Y:S05]  /*2220*/  @!P1 EXIT ;  /* 0x000000000000994d */ /* 0x000fea0003800000 */
[----:B------:R-:W0:Y:S01]  /*2230*/  LDCU UR10, c[0x0][0x394] ;  /* 0x00007280ff0a77ac */ /* 0x000e220008000800 */
[----:B------:R-:W-:Y:S01]  /*2240*/  IMAD.IADD R4, R4, 0x1, -R5 ;  /* 0x0000000104047824 */ /* 0x000fe200078e0a05 */
[----:B------:R-:W1:Y:S01]  /*2250*/  LDCU.128 UR12, c[0x0][0x380] ;  /* 0x00007000ff0c77ac */ /* 0x000e620008000c00 */
[----:B------:R-:W-:Y:S05]  /*2260*/  @!P0 BRA `(.L_x_17) ;  /* 0x0000000000f88947 */ /* 0x000fea0003800000 */
.L_x_25:
[----:B------:R-:W-:Y:S01]  /*2270*/  ISETP.NE.AND P0, PT, R16, R17, PT ;  /* 0x000000111000720c */ /* 0x000fe20003f05270 */
[----:B------:R-:W-:-:S12]  /*2280*/  BSSY.RECONVERGENT B0, `(.L_x_18) ;  /* 0x0000023000007945 */ /* 0x000fd80003800200 */
[----:B--2---:R-:W-:Y:S05]  /*2290*/  @P0 BRA `(.L_x_19) ;  /* 0x0000000000840947 */ /* 0x004fea0003800000 */
[----:B------:R-:W2:Y:S01]  /*22a0*/  LDCU.64 UR6, c[0x0][0x380] ;  /* 0x00007000ff0677ac */ /* 0x000ea20008000a00 */
[----:B------:R-:W3:Y:S01]  /*22b0*/  LDC.64 R6, c[0x0][0x388] ;  /* 0x0000e200ff067b82 */ /* 0x000ee20000000a00 */
[----:B--2---:R-:W-:-:S04]  /*22c0*/  IADD3 R8, P0, PT, R13, UR6, RZ ;  /* 0x000000060d087c10 */ /* 0x004fc8000ff1e0ff */
[----:B------:R-:W-:Y:S01]  /*22d0*/  LEA.HI.X.SX32 R9, R13, UR7, 0x1, P0 ;  /* 0x000000070d097c11 */ /* 0x000fe200080f0eff */
[----:B---3--:R-:W2:Y:S04]  /*22e0*/  LDG.E.U8 R7, desc[UR8][R6.64] ;  /* 0x0000000806077981 */ /* 0x008ea8000c1e1100 */
[----:B------:R-:W2:Y:S01]  /*22f0*/  LDG.E.U8 R8, desc[UR8][R8.64] ;  /* 0x0000000808087981 */ /* 0x000ea2000c1e1100 */
[----:B------:R-:W-:Y:S01]  /*2300*/  BSSY.RECONVERGENT B1, `(.L_x_20) ;  /* 0x0000014000017945 */ /* 0x000fe20003800200 */
[----:B------:R-:W-:Y:S01]  /*2310*/  IMAD.MOV.U32 R0, RZ, RZ, RZ ;  /* 0x000000ffff007224 */ /* 0x000fe200078e00ff */
[----:B--2---:R-:W-:-:S13]  /*2320*/  ISETP.NE.AND P0, PT, R8, R7, PT ;  /* 0x000000070800720c */ /* 0x004fda0003f05270 */
[----:B------:R-:W-:Y:S05]  /*2330*/  @P0 BRA `(.L_x_21) ;  /* 0x0000000000400947 */ /* 0x000fea0003800000 */
[----:B------:R-:W-:-:S07]  /*2340*/  IMAD.MOV.U32 R0, RZ, RZ, RZ ;  /* 0x000000ffff007224 */ /* 0x000fce00078e00ff */
.L_x_22:
[----:B------:R-:W2:Y:S01]  /*2350*/  LDCU UR5, c[0x0][0x394] ;  /* 0x00007280ff0577ac */ /* 0x000ea20008000800 */
[----:B------:R-:W-:-:S05]  /*2360*/  VIADD R5, R0, 0x1 ;  /* 0x0000000100057836 */ /* 0x000fca0000000000 */
[----:B0-----:R-:W-:Y:S01]  /*2370*/  ISETP.NE.AND P0, PT, R5, UR10, PT ;  /* 0x0000000a05007c0c */ /* 0x001fe2000bf05270 */
[----:B--2---:R-:W-:-:S12]  /*2380*/  IMAD.U32 R0, RZ, RZ, UR5 ;  /* 0x00000005ff007e24 */ /* 0x004fd8000f8e00ff */
[----:B------:R-:W-:Y:S05]  /*2390*/  @!P0 BRA `(.L_x_21) ;  /* 0x0000000000288947 */ /* 0x000fea0003800000 */
[----:B------:R-:W-:-:S04]  /*23a0*/  IMAD.MOV.U32 R0, RZ, RZ, R5 ;  /* 0x000000ffff007224 */ /* 0x000fc800078e0005 */
[C---:B------:R-:W-:Y:S01]  /*23b0*/  IMAD.IADD R5, R0.reuse, 0x1, R13 ;  /* 0x0000000100057824 */ /* 0x040fe200078e020d */
[----:B-1----:R-:W-:-:S04]  /*23c0*/  IADD3 R8, P1, PT, R0, UR14, RZ ;  /* 0x0000000e00087c10 */ /* 0x002fc8000ff3e0ff */
[----:B------:R-:W-:Y:S01]  /*23d0*/  IADD3 R6, P0, PT, R5, UR12, RZ ;  /* 0x0000000c05067c10 */ /* 0x000fe2000ff1e0ff */
[----:B------:R-:W-:-:S03]  /*23e0*/  IMAD.X R9, RZ, RZ, UR15, P1 ;  /* 0x0000000fff097e24 */ /* 0x000fc600088e06ff */
[----:B------:R-:W-:-:S03]  /*23f0*/  LEA.HI.X.SX32 R7, R5, UR13, 0x1, P0 ;  /* 0x0000000d05077c11 */ /* 0x000fc600080f0eff */
[----:B------:R-:W2:Y:S04]  /*2400*/  LDG.E.U8 R9, desc[UR8][R8.64] ;  /* 0x0000000808097981 */ /* 0x000ea8000c1e1100 */
[----:B------:R-:W2:Y:S02]  /*2410*/  LDG.E.U8 R6, desc[UR8][R6.64] ;  /* 0x0000000806067981 */ /* 0x000ea4000c1e1100 */
[----:B--2---:R-:W-:-:S13]  /*2420*/  ISETP.NE.AND P0, PT, R6, R9, PT ;  /* 0x000000090600720c */ /* 0x004fda0003f05270 */
[----:B------:R-:W-:Y:S05]  /*2430*/  @!P0 BRA `(.L_x_22) ;  /* 0xfffffffc00c48947 */ /* 0x000fea000383ffff */
.L_x_21:
[----:B01----:R-:W-:Y:S05]  /*2440*/  BSYNC.RECONVERGENT B1 ;  /* 0x0000000000017941 */ /* 0x003fea0003800200 */
.L_x_20:
[----:B------:R-:W0:Y:S02]  /*2450*/  LDCU UR5, c[0x0][0x394] ;  /* 0x00007280ff0577ac */ /* 0x000e240008000800 */
[----:B0-----:R-:W-:-:S13]  /*2460*/  ISETP.NE.AND P0, PT, R0, UR5, PT ;  /* 0x0000000500007c0c */ /* 0x001fda000bf05270 */
[----:B------:R-:W-:Y:S05]  /*2470*/  @P0 BRA `(.L_x_19) ;  /* 0x00000000000c0947 */ /* 0x000fea0003800000 */
[----:B------:R-:W2:Y:S02]  /*2480*/  LDG.E R0, desc[UR8][R2.64] ;  /* 0x0000000802007981 */ /* 0x000ea4000c1e1900 */
[----:B--2---:R-:W-:-:S05]  /*2490*/  FADD R5, R0, 1 ;  /* 0x3f80000000057421 */ /* 0x004fca0000000000 */
[----:B------:R2:W-:Y:S02]  /*24a0*/  STG.E desc[UR8][R2.64], R5 ;  /* 0x0000000502007986 */ /* 0x0005e4000c101908 */
.L_x_19:
[----:B01----:R-:W-:Y:S05]  /*24b0*/  BSYNC.RECONVERGENT B0 ;  /* 0x0000000000007941 */ /* 0x003fea0003800200 */
.L_x_18:
[----:B------:R-:W-:Y:S01]  /*24c0*/  ISETP.GE.AND P0, PT, R13, R4, PT ;  /* 0x000000040d00720c */ /* 0x000fe20003f06270 */
[----:B------:R-:W-:-:S12]  /*24d0*/  BSSY.RECONVERGENT B0, `(.L_x_23) ;  /* 0x0000013000007945 */ /* 0x000fd80003800200 */
[----:B------:R-:W-:Y:S05]  /*24e0*/  @P0 BRA `(.L_x_24) ;  /* 0x0000000000440947 */ /* 0x000fea0003800000 */
[----:B------:R-:W0:Y:S01]  /*24f0*/  LDCU.64 UR6, c[0x0][0x380] ;  /* 0x00007000ff0677ac */ /* 0x000e220008000a00 */
[----:B------:R-:W1:Y:S01]  /*2500*/  LDCU UR5, c[0x0][0x394] ;  /* 0x00007280ff0577ac */ /* 0x000e620008000800 */
[----:B0-----:R-:W-:-:S04]  /*2510*/  IADD3 R8, P0, PT, R13, UR6, RZ ;  /* 0x000000060d087c10 */ /* 0x001fc8000ff1e0ff */
[----:B------:R-:W-:Y:S02]  /*2520*/  LEA.HI.X.SX32 R9, R13, UR7, 0x1, P0 ;  /* 0x000000070d097c11 */ /* 0x000fe400080f0eff */
[----:B-1----:R-:W-:-:S03]  /*2530*/  IADD3 R6, P0, PT, R8, UR5, RZ ;  /* 0x0000000508067c10 */ /* 0x002fc6000ff1e0ff */
[----:B------:R-:W3:Y:S02]  /*2540*/  LDG.E.S8 R8, desc[UR8][R8.64] ;  /* 0x0000000808087981 */ /* 0x000ee4000c1e1300 */
[----:B------:R-:W-:-:S05]  /*2550*/  IMAD.X R7, RZ, RZ, R9, P0 ;  /* 0x000000ffff077224 */ /* 0x000fca00000e0609 */
[----:B------:R-:W4:Y:S01]  /*2560*/  LDG.E.S8 R6, desc[UR8][R6.64] ;  /* 0x0000000806067981 */ /* 0x000f22000c1e1300 */
[----:B------:R-:W-:-:S06]  /*2570*/  UIADD3 UR5, UPT, UPT, -UR4, URZ, URZ ;  /* 0x000000ff04057290 */ /* 0x000fcc000fffe1ff */
[----:B---3--:R-:W-:-:S04]  /*2580*/  IMAD R17, R8, UR5, R17 ;  /* 0x0000000508117c24 */ /* 0x008fc8000f8e0211 */
[----:B----4-:R-:W-:-:S04]  /*2590*/  IMAD R17, R17, 0xa, R6 ;  /* 0x0000000a11117824 */ /* 0x010fc800078e0206 */
[----:B------:R-:W-:-:S05]  /*25a0*/  IMAD.HI R0, R17, 0x78787879, RZ ;  /* 0x7878787911007827 */ /* 0x000fca00078e02ff */
[----:B--2---:R-:W-:-:S04]  /*25b0*/  SHF.R.U32.HI R5, RZ, 0x1f, R0 ;  /* 0x0000001fff057819 */ /* 0x004fc80000011600 */
[----:B------:R-:W-:-:S05]  /*25c0*/  LEA.HI.SX32 R0, R0, R5, 0x1d ;  /* 0x0000000500007211 */ /* 0x000fca00078feaff */
[----:B------:R-:W-:-:S05]  /*25d0*/  IMAD R17, R0, -0x11, R17 ;  /* 0xffffffef00117824 */ /* 0x000fca00078e0211 */
[----:B------:R-:W-:-:S13]  /*25e0*/  ISETP.GE.AND P0, PT, R17, RZ, PT ;  /* 0x000000ff1100720c */ /* 0x000fda0003f06270 */
[----:B------:R-:W-:-:S07]  /*25f0*/  @!P0 VIADD R17, R17, 0x11 ;  /* 0x0000001111118836 */ /* 0x000fce0000000000 */
.L_x_24:
[----:B------:R-:W-:Y:S05]  /*2600*/  BSYNC.RECONVERGENT B0 ;  /* 0x0000000000007941 */ /* 0x000fea0003800200 */
.L_x_23:
[----:B------:R-:W-:-:S05]  /*2610*/  VIADD R13, R13, 0x1 ;  /* 0x000000010d0d7836 */ /* 0x000fca0000000000 */
[----:B------:R-:W-:-:S13]  /*2620*/  ISETP.GE.AND P0, PT, R13, R12, PT ;  /* 0x0000000c0d00720c */ /* 0x000fda0003f06270 */
[----:B------:R-:W-:Y:S05]  /*2630*/  @!P0 BRA `(.L_x_25) ;  /* 0xfffffffc000c8947 */ /* 0x000fea000383ffff */
[----:B------:R-:W-:Y:S05]  /*2640*/  EXIT ;  /* 0x000000000000794d */ /* 0x000fea0003800000 */
.L_x_17:
[C---:B------:R-:W-:Y:S01]  /*2650*/  VIADDMNMX R6, R13.reuse, 0x1, R12, !PT ;  /* 0x000000010d067846 */ /* 0x040fe2000780010c */
[----:B------:R-:W-:Y:S04]  /*2660*/  BSSY.RECONVERGENT B0, `(.L_x_26) ;  /* 0x0000028000007945 */ /* 0x000fe80003800200 */
[----:B------:R-:W-:Y:S02]  /*2670*/  IMAD.IADD R0, R6, 0x1, -R13 ;  /* 0x0000000106007824 */ /* 0x000fe400078e0a0d */
[----:B------:R-:W-:-:S03]  /*2680*/  IMAD.IADD R6, R13, 0x1, -R6 ;  /* 0x000000010d067824 */ /* 0x000fc600078e0a06 */
[----:B------:R-:W-:Y:S02]  /*2690*/  LOP3.LUT P0, R10, R0, 0x3, RZ, 0xc0, !PT ;  /* 0x00000003000a7812 */ /* 0x000fe4000780c0ff */
[----:B------:R-:W-:-:S11]  /*26a0*/  ISETP.GT.U32.AND P1, PT, R6, -0x4, PT ;  /* 0xfffffffc0600780c */ /* 0x000fd60003f24070 */
[----:B------:R-:W-:Y:S05]  /*26b0*/  @!P0 BRA `(.L_x_27) ;  /* 0x0000000000888947 */ /* 0x000fea0003800000 */
[----:B------:R-:W2:Y:S01]  /*26c0*/  LDCU.64 UR6, c[0x0][0x380] ;  /* 0x00007000ff0677ac */ /* 0x000ea20008000a00 */
[C---:B------:R-:W-:Y:S01]  /*26d0*/  ISETP.NE.AND P2, PT, R5.reuse, RZ, PT ;  /* 0x000000ff0500720c */ /* 0x040fe20003f45270 */
[----:B------:R-:W-:Y:S01]  /*26e0*/  IMAD.MOV R10, RZ, RZ, -R10 ;  /* 0x000000ffff0a7224 */ /* 0x000fe200078e0a0a */
[----:B--2---:R-:W-:-:S04]  /*26f0*/  IADD3 R0, P0, PT, R5, UR6, RZ ;  /* 0x0000000605007c10 */ /* 0x004fc8000ff1e0ff */
[----:B------:R-:W-:-:S09]  /*2700*/  LEA.HI.X.SX32 R19, R5, UR7, 0x1, P0 ;  /* 0x0000000705137c11 */ /* 0x000fd200080f0eff */
.L_x_28:
[----:B------:R-:W-:-:S13]  /*2710*/  ISETP.NE.OR P0, PT, R16, R17, P2 ;  /* 0x000000111000720c */ /* 0x000fda0001705670 */
[----:B------:R-:W2:Y:S01]  /*2720*/  @!P0 LDG.E R5, desc[UR8][R2.64] ;  /* 0x0000000802058981 */ /* 0x000ea2000c1e1900 */
[----:B------:R-:W-:-:S13]  /*2730*/  ISETP.GE.AND P3, PT, R13, R4, PT ;  /* 0x000000040d00720c */ /* 0x000fda0003f66270 */
[----:B------:R-:W3:Y:S01]  /*2740*/  @!P3 LDC.64 R6, c[0x0][0x380] ;  /* 0x0000e000ff06bb82 */ /* 0x000ee20000000a00 */
[----:B------:R-:W-:Y:S02]  /*2750*/  @!P3 SHF.R.S32.HI R14, RZ, 0x1f, R13 ;  /* 0x0000001fff0eb819 */ /* 0x000fe4000001140d */
[C---:B---3--:R-:W-:Y:S02]  /*2760*/  @!P3 IADD3 R8, P4, PT, R13.reuse, R6, RZ ;  /* 0x000000060d08b210 */ /* 0x048fe40007f9e0ff */
[----:B------:R-:W-:-:S03]  /*2770*/  @!P3 IADD3 R6, P5, PT, R13, R0, RZ ;  /* 0x000000000d06b210 */ /* 0x000fc60007fbe0ff */
[C---:B------:R-:W-:Y:S02]  /*2780*/  @!P3 IMAD.X R9, R14.reuse, 0x1, R7, P4 ;  /* 0x000000010e09b824 */ /* 0x040fe400020e0607 */
[----:B------:R-:W-:Y:S02]  /*2790*/  @!P3 IMAD.X R7, R14, 0x1, R19, P5 ;  /* 0x000000010e07b824 */ /* 0x000fe400028e0613 */
[----:B--2---:R-:W-:-:S05]  /*27a0*/  @!P0 FADD R5, R5, 1 ;  /* 0x3f80000005058421 */ /* 0x004fca0000000000 */
[----:B------:R2:W-:Y:S04]  /*27b0*/  @!P0 STG.E desc[UR8][R2.64], R5 ;  /* 0x0000000502008986 */ /* 0x0005e8000c101908 */
[----:B------:R-:W3:Y:S04]  /*27c0*/  @!P3 LDG.E.S8 R8, desc[UR8][R8.64] ;  /* 0x000000080808b981 */ /* 0x000ee8000c1e1300 */
[----:B------:R-:W4:Y:S01]  /*27d0*/  @!P3 LDG.E.S8 R6, desc[UR8][R6.64] ;  /* 0x000000080606b981 */ /* 0x000f22000c1e1300 */
[----:B------:R-:W-:Y:S01]  /*27e0*/  @!P3 IMAD R11, RZ, RZ, -UR4 ;  /* 0x80000004ff0bbe24 */ /* 0x000fe2000f8e02ff */
[----:B------:R-:W-:Y:S01]  /*27f0*/  PLOP3.LUT P0, PT, PT, PT, PT, 0x80, 0x8 ;  /* 0x000000000008781c */ /* 0x000fe20003f0f070 */
[----:B------:R-:W-:-:S02]  /*2800*/  VIADD R10, R10, 0x1 ;  /* 0x000000010a0a7836 */ /* 0x000fc40000000000 */
[----:B------:R-:W-:Y:S02]  /*2810*/  VIADD R13, R13, 0x1 ;  /* 0x000000010d0d7836 */ /* 0x000fe40000000000 */
[----:B---3--:R-:W-:-:S04]  /*2820*/  @!P3 IMAD R11, R8, R11, R17 ;  /* 0x0000000b080bb224 */ /* 0x008fc800078e0211 */
[----:B----4-:R-:W-:-:S04]  /*2830*/  @!P3 IMAD R11, R11, 0xa, R6 ;  /* 0x0000000a0b0bb824 */ /* 0x010fc800078e0206 */
[----:B------:R-:W-:-:S05]  /*2840*/  @!P3 IMAD.HI R14, R11, 0x78787879, RZ ;  /* 0x787878790b0eb827 */ /* 0x000fca00078e02ff */
[----:B------:R-:W-:-:S04]  /*2850*/  @!P3 SHF.R.U32.HI R15, RZ, 0x1f, R14 ;  /* 0x0000001fff0fb819 */ /* 0x000fc8000001160e */
[----:B------:R-:W-:-:S05]  /*2860*/  @!P3 LEA.HI.SX32 R14, R14, R15, 0x1d ;  /* 0x0000000f0e0eb211 */ /* 0x000fca00078feaff */
[----:B------:R-:W-:-:S05]  /*2870*/  @!P3 IMAD R11, R14, -0x11, R11 ;  /* 0xffffffef0e0bb824 */ /* 0x000fca00078e020b */
[----:B------:R-:W-:-:S04]  /*2880*/  @!P3 ISETP.GE.AND P4, PT, R11, RZ, PT ;  /* 0x000000ff0b00b20c */ /* 0x000fc80003f86270 */
[----:B------:R-:W-:Y:S02]  /*2890*/  @!P3 PLOP3.LUT P0, PT, P4, PT, PT, 0x80, 0x8 ;  /* 0x000000000008b81c */ /* 0x000fe4000270f070 */
[----:B------:R-:W-:-:S11]  /*28a0*/  ISETP.NE.AND P4, PT, R10, RZ, PT ;  /* 0x000000ff0a00720c */ /* 0x000fd60003f85270 */
[----:B------:R-:W-:-:S04]  /*28b0*/  @!P0 VIADD R11, R11, 0x11 ;  /* 0x000000110b0b8836 */ /* 0x000fc80000000000 */
[----:B------:R-:W-:Y:S01]  /*28c0*/  @!P3 IMAD.MOV.U32 R17, RZ, RZ, R11 ;  /* 0x000000ffff11b224 */ /* 0x000fe200078e000b */
[----:B--2---:R-:W-:Y:S06]  /*28d0*/  @P4 BRA `(.L_x_28) ;  /* 0xfffffffc008c4947 */ /* 0x004fec000383ffff */
.L_x_27:
[----:B01----:R-:W-:Y:S05]  /*28e0*/  BSYNC.RECONVERGENT B0 ;  /* 0x0000000000007941 */ /* 0x003fea0003800200 */
.L_x_26:
[----:B------:R-:W-:Y:S05]  /*28f0*/  @P1 EXIT ;  /* 0x000000000000194d */ /* 0x000fea0003800000 */
[----:B------:R-:W0:Y:S01]  /*2900*/  LDCU UR5, c[0x0][0x394] ;  /* 0x00007280ff0577ac */ /* 0x000e220008000800 */
[----:B------:R-:W1:Y:S01]  /*2910*/  LDC R5, c[0x0][0x394] ;  /* 0x0000e500ff057b82 */ /* 0x000e620000000800 */
[----:B------:R-:W2:Y:S01]  /*2920*/  LDCU.64 UR6, c[0x0][0x380] ;  /* 0x00007000ff0677ac */ /* 0x000ea20008000a00 */
[----:B0-----:R-:W-:-:S06]  /*2930*/  UISETP.NE.AND UP0, UPT, UR5, URZ, UPT ;  /* 0x000000ff0500728c */ /* 0x001fcc000bf05270 */
[----:B--2---:R-:W-:-:S13]  /*2940*/  PLOP3.LUT P1, PT, PT, PT, UP0, 0x80, 0x8 ;  /* 0x000000000008781c */ /* 0x004fda0003f2f008 */
.L_x_31:
[----:B------:R-:W-:-:S13]  /*2950*/  ISETP.NE.OR P1, PT, R16, R17, P1 ;  /* 0x000000111000720c */ /* 0x000fda0000f25670 */
[----:B------:R-:W2:Y:S01]  /*2960*/  @!P1 LDG.E R0, desc[UR8][R2.64] ;  /* 0x0000000802009981 */ /* 0x000ea2000c1e1900 */
[C---:B------:R-:W-:Y:S02]  /*2970*/  ISETP.GE.AND P2, PT, R13.reuse, R4, PT ;  /* 0x000000040d00720c */ /* 0x040fe40003f46270 */
[----:B------:R-:W-:-:S04]  /*2980*/  IADD3 R6, P0, PT, R13, UR6, RZ ;  /* 0x000000060d067c10 */ /* 0x000fc8000ff1e0ff */
[----:B------:R-:W-:-:S07]  /*2990*/  LEA.HI.X.SX32 R7, R13, UR7, 0x1, P0 ;  /* 0x000000070d077c11 */ /* 0x000fce00080f0eff */
[----:B-1----:R-:W-:-:S04]  /*29a0*/  @!P2 IADD3 R8, P0, PT, R6, R5, RZ ;  /* 0x000000050608a210 */ /* 0x002fc80007f1e0ff */
[----:B------:R-:W-:Y:S01]  /*29b0*/  @!P2 LEA.HI.X.SX32 R9, R5, R7, 0x1, P0 ;  /* 0x000000070509a211 */ /* 0x000fe200000f0eff */
[----:B--2---:R-:W-:-:S05]  /*29c0*/  @!P1 FADD R11, R0, 1 ;  /* 0x3f800000000b9421 */ /* 0x004fca0000000000 */
[----:B------:R0:W-:Y:S04]  /*29d0*/  @!P1 STG.E desc[UR8][R2.64], R11 ;  /* 0x0000000b02009986 */ /* 0x0001e8000c101908 */
[----:B------:R-:W2:Y:S04]  /*29e0*/  @!P2 LDG.E.S8 R0, desc[UR8][R6.64] ;  /* 0x000000080600a981 */ /* 0x000ea8000c1e1300 */
[----:B------:R-:W3:Y:S01]  /*29f0*/  @!P2 LDG.E.S8 R9, desc[UR8][R8.64] ;  /* 0x000000080809a981 */ /* 0x000ee2000c1e1300 */
[----:B------:R-:W-:Y:S01]  /*2a00*/  @!P2 IMAD R10, RZ, RZ, -UR4 ;  /* 0x80000004ff0aae24 */ /* 0x000fe2000f8e02ff */
[----:B------:R-:W-:-:S03]  /*2a10*/  PLOP3.LUT P0, PT, PT, PT, PT, 0x80, 0x8 ;  /* 0x000000000008781c */ /* 0x000fc60003f0f070 */
[----:B--2---:R-:W-:-:S04]  /*2a20*/  @!P2 IMAD R0, R0, R10, R17 ;  /* 0x0000000a0000a224 */ /* 0x004fc800078e0211 */
[----:B---3--:R-:W-:-:S04]  /*2a30*/  @!P2 IMAD R0, R0, 0xa, R9 ;  /* 0x0000000a0000a824 */ /* 0x008fc800078e0209 */
        /* <DEDUP_REMOVED lines=8> */
[----:B------:R-:W-:-:S05]  /*2ac0*/  @!P2 IMAD.MOV.U32 R17, RZ, RZ, R0 ;  /* 0x000000ffff11a224 */ /* 0x000fca00078e0000 */
[----:B------:R-:W-:-:S13]  /*2ad0*/  ISETP.NE.OR P0, PT, R16, R17, P1 ;  /* 0x000000111000720c */ /* 0x000fda0000f05670 */
[----:B0-----:R-:W2:Y:S01]  /*2ae0*/  @!P0 LDG.E R11, desc[UR8][R2.64] ;  /* 0x00000008020b8981 */ /* 0x001ea2000c1e1900 */
[----:B------:R-:W-:-:S05]  /*2af0*/  VIADD R9, R13, 0x1 ;  /* 0x000000010d097836 */ /* 0x000fca0000000000 */
[----:B------:R-:W-:-:S13]  /*2b00*/  ISETP.GE.AND P2, PT, R9, R4, PT ;  /* 0x000000040900720c */ /* 0x000fda0003f46270 */
[----:B------:R-:W-:-:S04]  /*2b10*/  @!P2 IADD3 R8, P3, PT, R6, R5, RZ ;  /* 0x000000050608a210 */ /* 0x000fc80007f7e0ff */
        /* <DEDUP_REMOVED lines=14> */
[----:B------:R-:W-:-:S13]  /*2c00*/  @!P2 PLOP3.LUT P0, PT, P3, PT, PT, 0x80, 0x8 ;  /* 0x000000000008a81c */ /* 0x000fda0001f0f070 */
        /* <DEDUP_REMOVED lines=25> */
[----:B------:R-:W2:Y:S01]  /*2da0*/  @!P0 LDG.E R9, desc[UR8][R2.64] ;  /* 0x0000000802098981 */ /* 0x000ea2000c1e1900 */
[C---:B0-----:R-:W-:Y:S01]  /*2db0*/  VIADD R11, R13.reuse, 0x3 ;  /* 0x000000030d0b7836 */ /* 0x041fe20000000000 */
[----:B------:R-:W-:Y:S01]  /*2dc0*/  BSSY.RECONVERGENT B0, `(.L_x_29) ;  /* 0x0000014000007945 */ /* 0x000fe20003800200 */
[----:B------:R-:W-:-:S05]  /*2dd0*/  VIADD R13, R13, 0x4 ;  /* 0x000000040d0d7836 */ /* 0x000fca0000000000 */
[----:B------:R-:W-:Y:S01]  /*2de0*/  ISETP.GE.AND P2, PT, R13, R12, PT ;  /* 0x0000000c0d00720c */ /* 0x000fe20003f46270 */
[----:B--2---:R-:W-:-:S05]  /*2df0*/  @!P0 FADD R9, R9, 1 ;  /* 0x3f80000009098421 */ /* 0x004fca0000000000 */
[----:B------:R0:W-:Y:S01]  /*2e00*/  @!P0 STG.E desc[UR8][R2.64], R9 ;  /* 0x0000000902008986 */ /* 0x0001e2000c101908 */
[----:B------:R-:W-:-:S13]  /*2e10*/  ISETP.GE.AND P0, PT, R11, R4, PT ;  /* 0x000000040b00720c */ /* 0x000fda0003f06270 */
[----:B0-----:R-:W-:Y:S05]  /*2e20*/  @P0 BRA `(.L_x_30) ;  /* 0x0000000000340947 */ /* 0x001fea0003800000 */
[----:B------:R-:W-:Y:S02]  /*2e30*/  IADD3 R8, P0, PT, R6, R5, RZ ;  /* 0x0000000506087210 */ /* 0x000fe40007f1e0ff */
[----:B------:R-:W2:Y:S02]  /*2e40*/  LDG.E.S8 R6, desc[UR8][R6.64+0x3] ;  /* 0x0000030806067981 */ /* 0x000ea4000c1e1300 */
[----:B------:R-:W-:-:S05]  /*2e50*/  LEA.HI.X.SX32 R9, R5, R7, 0x1, P0 ;  /* 0x0000000705097211 */ /* 0x000fca00000f0eff */
[----:B------:R-:W3:Y:S01]  /*2e60*/  LDG.E.S8 R8, desc[UR8][R8.64+0x3] ;  /* 0x0000030808087981 */ /* 0x000ee2000c1e1300 */
[----:B------:R-:W-:-:S06]  /*2e70*/  UIADD3 UR5, UPT, UPT, -UR4, URZ, URZ ;  /* 0x000000ff04057290 */ /* 0x000fcc000fffe1ff */
[----:B--2---:R-:W-:-:S04]  /*2e80*/  IMAD R17, R6, UR5, R17 ;  /* 0x0000000506117c24 */ /* 0x004fc8000f8e0211 */
[----:B---3--:R-:W-:-:S04]  /*2e90*/  IMAD R17, R17, 0xa, R8 ;  /* 0x0000000a11117824 */ /* 0x008fc800078e0208 */
[----:B------:R-:W-:-:S05]  /*2ea0*/  IMAD.HI R0, R17, 0x78787879, RZ ;  /* 0x7878787911007827 */ /* 0x000fca00078e02ff */
[----:B------:R-:W-:-:S04]  /*2eb0*/  SHF.R.U32.HI R11, RZ, 0x1f, R0 ;  /* 0x0000001fff0b7819 */ /* 0x000fc80000011600 */
[----:B------:R-:W-:-:S05]  /*2ec0*/  LEA.HI.SX32 R0, R0, R11, 0x1d ;  /* 0x0000000b00007211 */ /* 0x000fca00078feaff */
[----:B------:R-:W-:-:S05]  /*2ed0*/  IMAD R17, R0, -0x11, R17 ;  /* 0xffffffef00117824 */ /* 0x000fca00078e0211 */
[----:B------:R-:W-:-:S13]  /*2ee0*/  ISETP.GE.AND P0, PT, R17, RZ, PT ;  /* 0x000000ff1100720c */ /* 0x000fda0003f06270 */
[----:B------:R-:W-:-:S07]  /*2ef0*/  @!P0 VIADD R17, R17, 0x11 ;  /* 0x0000001111118836 */ /* 0x000fce0000000000 */
.L_x_30:
[----:B------:R-:W-:Y:S05]  /*2f00*/  BSYNC.RECONVERGENT B0 ;  /* 0x0000000000007941 */ /* 0x000fea0003800200 */
.L_x_29:
[----:B------:R-:W-:Y:S05]  /*2f10*/  @!P2 BRA `(.L_x_31) ;  /* 0xfffffff8008ca947 */ /* 0x000fea000383ffff */
[----:B------:R-:W-:Y:S05]  /*2f20*/  EXIT ;  /* 0x000000000000794d */ /* 0x000fea0003800000 */
.L_x_32:
        /* <DEDUP_REMOVED lines=13> */
.L_x_36:


//--------------------- .nv.shared._Z10reduction2PiS_ --------------------------
	.section	.nv.shared._Z10reduction2PiS_,"aw",@nobits
	.sectionflags	@""
	.align	4
.nv.shared._Z10reduction2PiS_:
	.zero		5120


//--------------------- .nv.shared.reserved.0     --------------------------
	.section	.nv.shared.reserved.0,"aw",@nobits
	.weak		__nv_reservedSMEM_offset_0_alias
	.size		__nv_reservedSMEM_offset_0_alias, 0, 64
	.other		__nv_reservedSMEM_offset_0_alias,@"STO_CUDA_RESERVED_SHARED STV_DEFAULT"
__nv_reservedSMEM_offset_0_alias:
	.zero		0
	.zero		64


//--------------------- .nv.global                --------------------------
	.section	.nv.global,"aw",@nobits
	.align	4
.nv.global:
	.type		counts,@object
	.size		counts,(.L_0 - counts)
counts:
	.zero		4194304
.L_0:


//--------------------- .nv.shared._Z10reduction1Pi --------------------------
	.section	.nv.shared._Z10reduction1Pi,"aw",@nobits
	.sectionflags	@""
	.align	4
.nv.shared._Z10reduction1Pi:
	.zero		5120


//--------------------- .nv.constant0._Z10reduction2PiS_ --------------------------
	.section	.nv.constant0._Z10reduction2PiS_,"a",@progbits
	.sectionflags	@""
	.align	4
.nv.constant0._Z10reduction2PiS_:
	.zero		912


//--------------------- .nv.constant0._Z10reduction1Pi --------------------------
	.section	.nv.constant0._Z10reduction1Pi,"a",@progbits
	.sectionflags	@""
	.align	4
.nv.constant0._Z10reduction1Pi:
	.zero		904


//--------------------- .nv.constant0._Z11init_kernelPi --------------------------
	.section	.nv.constant0._Z11init_kernelPi,"a",@progbits
	.sectionflags	@""
	.align	4
.nv.constant0._Z11init_kernelPi:
	.zero		904


//--------------------- .nv.constant0._Z10rabin_karpPcS_iii --------------------------
	.section	.nv.constant0._Z10rabin_karpPcS_iii,"a",@progbits
	.sectionflags	@""
	.align	4
.nv.constant0._Z10rabin_karpPcS_iii:
	.zero		924


//--------------------- SYMBOLS --------------------------

	.type		.nv.reservedSmem.offset0,@object
	.size		.nv.reservedSmem.offset0,0x4
	.type		.nv.reservedSmem.cap,@object
	.size		.nv.reservedSmem.cap,0x4
